//
// Generated by NVIDIA NVVM Compiler
//
// Compiler Build ID: CL-36424714
// Cuda compilation tools, release 13.0, V13.0.88
// Based on NVVM 20.0.0
//

.version 9.0
.target sm_100
.address_size 64

	// .globl	_Z19j2_propagate_kernelPdS_S_S_S_S_id
.func  (.param .align 16 .b8 func_retval0[16]) __internal_trig_reduction_slowpathd
(
	.param .b64 __internal_trig_reduction_slowpathd_param_0
)
;
.const .align 8 .f64 d_MU = 0d42F6A8665BDA5400;
.const .align 8 .f64 d_RE = 0d415854A640000000;
.const .align 8 .f64 d_J2 = 0d3F51BCE11C65107B;
.global .align 8 .b8 __cudart_i2opi_d[144] = {8, 93, 141, 31, 177, 95, 251, 107, 234, 146, 82, 138, 247, 57, 7, 61, 123, 241, 229, 235, 199, 186, 39, 117, 45, 234, 95, 158, 102, 63, 70, 79, 183, 9, 203, 39, 207, 126, 54, 109, 31, 109, 10, 90, 139, 17, 47, 239, 15, 152, 5, 222, 255, 151, 248, 31, 59, 40, 249, 189, 139, 95, 132, 156, 244, 57, 83, 131, 57, 214, 145, 57, 65, 126, 95, 180, 38, 112, 156, 233, 132, 68, 187, 46, 245, 53, 130, 232, 62, 167, 41, 177, 28, 235, 29, 254, 28, 146, 209, 9, 234, 46, 73, 6, 224, 210, 77, 66, 58, 110, 36, 183, 97, 197, 187, 222, 171, 99, 81, 254, 65, 144, 67, 60, 153, 149, 98, 219, 192, 221, 52, 245, 209, 87, 39, 252, 41, 21, 68, 78, 110, 131, 249, 162};
.global .align 16 .b8 __cudart_sin_cos_coeffs[128] = {70, 210, 176, 44, 241, 229, 90, 190, 146, 227, 172, 105, 227, 29, 199, 62, 161, 98, 219, 25, 160, 1, 42, 191, 24, 8, 17, 17, 17, 17, 129, 63, 84, 85, 85, 85, 85, 85, 197, 191, 0, 0, 0, 0, 0, 0, 0, 0, 0, 0, 0, 0, 0, 0, 0, 0, 100, 129, 253, 32, 131, 255, 168, 189, 40, 133, 239, 193, 167, 238, 33, 62, 217, 230, 6, 142, 79, 126, 146, 190, 233, 188, 221, 25, 160, 1, 250, 62, 71, 93, 193, 22, 108, 193, 86, 191, 81, 85, 85, 85, 85, 85, 165, 63, 0, 0, 0, 0, 0, 0, 224, 191, 0, 0, 0, 0, 0, 0, 240, 63};

.visible .entry _Z19j2_propagate_kernelPdS_S_S_S_S_id(
	.param .u64 .ptr .align 1 _Z19j2_propagate_kernelPdS_S_S_S_S_id_param_0,
	.param .u64 .ptr .align 1 _Z19j2_propagate_kernelPdS_S_S_S_S_id_param_1,
	.param .u64 .ptr .align 1 _Z19j2_propagate_kernelPdS_S_S_S_S_id_param_2,
	.param .u64 .ptr .align 1 _Z19j2_propagate_kernelPdS_S_S_S_S_id_param_3,
	.param .u64 .ptr .align 1 _Z19j2_propagate_kernelPdS_S_S_S_S_id_param_4,
	.param .u64 .ptr .align 1 _Z19j2_propagate_kernelPdS_S_S_S_S_id_param_5,
	.param .u32 _Z19j2_propagate_kernelPdS_S_S_S_S_id_param_6,
	.param .f64 _Z19j2_propagate_kernelPdS_S_S_S_S_id_param_7
)
{
	.reg .pred 	%p<73>;
	.reg .b32 	%r<195>;
	.reg .b64 	%rd<169>;
	.reg .b64 	%fd<186>;

	ld.param.u32 	%r68, [_Z19j2_propagate_kernelPdS_S_S_S_S_id_param_6];
	mov.u32 	%r69, %ctaid.x;
	mov.u32 	%r70, %ntid.x;
	mov.u32 	%r71, %tid.x;
	mad.lo.s32 	%r1, %r69, %r70, %r71;
	setp.ge.s32 	%p1, %r1, %r68;
	@%p1 bra 	$L__BB0_71;
	ld.param.u64 	%rd149, [_Z19j2_propagate_kernelPdS_S_S_S_S_id_param_5];
	ld.param.u64 	%rd147, [_Z19j2_propagate_kernelPdS_S_S_S_S_id_param_4];
	ld.param.u64 	%rd145, [_Z19j2_propagate_kernelPdS_S_S_S_S_id_param_3];
	ld.param.u64 	%rd144, [_Z19j2_propagate_kernelPdS_S_S_S_S_id_param_2];
	ld.param.u64 	%rd143, [_Z19j2_propagate_kernelPdS_S_S_S_S_id_param_1];
	ld.param.u64 	%rd142, [_Z19j2_propagate_kernelPdS_S_S_S_S_id_param_0];
	cvta.to.global.u64 	%rd55, %rd142;
	cvta.to.global.u64 	%rd56, %rd143;
	cvta.to.global.u64 	%rd57, %rd144;
	cvta.to.global.u64 	%rd58, %rd145;
	cvta.to.global.u64 	%rd59, %rd147;
	cvta.to.global.u64 	%rd60, %rd149;
	mul.wide.s32 	%rd61, %r1, 8;
	add.s64 	%rd62, %rd55, %rd61;
	ld.global.f64 	%fd1, [%rd62];
	add.s64 	%rd63, %rd56, %rd61;
	ld.global.f64 	%fd54, [%rd63];
	add.s64 	%rd64, %rd57, %rd61;
	ld.global.f64 	%fd2, [%rd64];
	add.s64 	%rd65, %rd58, %rd61;
	ld.global.f64 	%fd3, [%rd65];
	add.s64 	%rd66, %rd59, %rd61;
	ld.global.f64 	%fd4, [%rd66];
	add.s64 	%rd67, %rd60, %rd61;
	ld.global.f64 	%fd5, [%rd67];
	ld.const.f64 	%fd55, [d_MU];
	mul.f64 	%fd56, %fd1, %fd1;
	mul.f64 	%fd57, %fd1, %fd56;
	div.rn.f64 	%fd58, %fd55, %fd57;
	sqrt.rn.f64 	%fd6, %fd58;
	mul.f64 	%fd59, %fd54, %fd54;
	mov.f64 	%fd60, 0d3FF0000000000000;
	sub.f64 	%fd7, %fd60, %fd59;
	mul.f64 	%fd61, %fd1, %fd7;
	ld.const.f64 	%fd62, [d_J2];
	mul.f64 	%fd63, %fd62, 0d4008000000000000;
	mul.f64 	%fd64, %fd63, %fd55;
	ld.const.f64 	%fd65, [d_RE];
	mul.f64 	%fd66, %fd64, %fd65;
	mul.f64 	%fd67, %fd65, %fd66;
	add.f64 	%fd68, %fd61, %fd61;
	mul.f64 	%fd69, %fd61, %fd68;
	div.rn.f64 	%fd8, %fd67, %fd69;
	abs.f64 	%fd9, %fd2;
	setp.neu.f64 	%p2, %fd9, 0d7FF0000000000000;
	@%p2 bra 	$L__BB0_3;
	mov.f64 	%fd75, 0d0000000000000000;
	mul.rn.f64 	%fd175, %fd2, %fd75;
	mov.b32 	%r175, 1;
	bra.uni 	$L__BB0_6;
$L__BB0_3:
	mul.f64 	%fd70, %fd2, 0d3FE45F306DC9C883;
	cvt.rni.s32.f64 	%r174, %fd70;
	cvt.rn.f64.s32 	%fd71, %r174;
	fma.rn.f64 	%fd72, %fd71, 0dBFF921FB54442D18, %fd2;
	fma.rn.f64 	%fd73, %fd71, 0dBC91A62633145C00, %fd72;
	fma.rn.f64 	%fd175, %fd71, 0dB97B839A252049C0, %fd73;
	setp.ltu.f64 	%p3, %fd9, 0d41E0000000000000;
	@%p3 bra 	$L__BB0_5;
	{ // callseq 0, 0
	.param .b64 param0;
	st.param.f64 	[param0], %fd2;
	.param .align 16 .b8 retval0[16];
	call.uni (retval0), 
	__internal_trig_reduction_slowpathd, 
	(
	param0
	);
	ld.param.f64 	%fd175, [retval0];
	ld.param.b32 	%r174, [retval0+8];
	} // callseq 0
$L__BB0_5:
	add.s32 	%r175, %r174, 1;
$L__BB0_6:
	setp.neu.f64 	%p4, %fd9, 0d7FF0000000000000;
	shl.b32 	%r74, %r175, 6;
	cvt.u64.u32 	%rd68, %r74;
	and.b64  	%rd69, %rd68, 64;
	mov.u64 	%rd70, __cudart_sin_cos_coeffs;
	add.s64 	%rd71, %rd70, %rd69;
	mul.rn.f64 	%fd76, %fd175, %fd175;
	and.b32  	%r75, %r175, 1;
	setp.eq.b32 	%p5, %r75, 1;
	selp.f64 	%fd77, 0dBDA8FF8320FD8164, 0d3DE5DB65F9785EBA, %p5;
	ld.global.nc.v2.f64 	{%fd78, %fd79}, [%rd71];
	fma.rn.f64 	%fd80, %fd77, %fd76, %fd78;
	fma.rn.f64 	%fd81, %fd80, %fd76, %fd79;
	ld.global.nc.v2.f64 	{%fd82, %fd83}, [%rd71+16];
	fma.rn.f64 	%fd84, %fd81, %fd76, %fd82;
	fma.rn.f64 	%fd85, %fd84, %fd76, %fd83;
	ld.global.nc.v2.f64 	{%fd86, %fd87}, [%rd71+32];
	fma.rn.f64 	%fd88, %fd85, %fd76, %fd86;
	fma.rn.f64 	%fd89, %fd88, %fd76, %fd87;
	fma.rn.f64 	%fd90, %fd89, %fd175, %fd175;
	fma.rn.f64 	%fd91, %fd89, %fd76, 0d3FF0000000000000;
	selp.f64 	%fd92, %fd91, %fd90, %p5;
	and.b32  	%r76, %r175, 2;
	setp.eq.s32 	%p6, %r76, 0;
	mov.f64 	%fd93, 0d0000000000000000;
	sub.f64 	%fd94, %fd93, %fd92;
	selp.f64 	%fd15, %fd92, %fd94, %p6;
	@%p4 bra 	$L__BB0_8;
	mov.f64 	%fd100, 0d0000000000000000;
	mul.rn.f64 	%fd176, %fd2, %fd100;
	mov.b32 	%r176, 0;
	bra.uni 	$L__BB0_10;
$L__BB0_8:
	mul.f64 	%fd95, %fd2, 0d3FE45F306DC9C883;
	cvt.rni.s32.f64 	%r176, %fd95;
	cvt.rn.f64.s32 	%fd96, %r176;
	fma.rn.f64 	%fd97, %fd96, 0dBFF921FB54442D18, %fd2;
	fma.rn.f64 	%fd98, %fd96, 0dBC91A62633145C00, %fd97;
	fma.rn.f64 	%fd176, %fd96, 0dB97B839A252049C0, %fd98;
	setp.ltu.f64 	%p7, %fd9, 0d41E0000000000000;
	@%p7 bra 	$L__BB0_10;
	{ // callseq 1, 0
	.param .b64 param0;
	st.param.f64 	[param0], %fd2;
	.param .align 16 .b8 retval0[16];
	call.uni (retval0), 
	__internal_trig_reduction_slowpathd, 
	(
	param0
	);
	ld.param.f64 	%fd176, [retval0];
	ld.param.b32 	%r176, [retval0+8];
	} // callseq 1
$L__BB0_10:
	ld.param.f64 	%fd173, [_Z19j2_propagate_kernelPdS_S_S_S_S_id_param_7];
	mul.f64 	%fd101, %fd1, %fd6;
	mul.f64 	%fd102, %fd1, %fd101;
	div.rn.f64 	%fd103, %fd8, %fd102;
	shl.b32 	%r79, %r176, 6;
	cvt.u64.u32 	%rd72, %r79;
	and.b64  	%rd73, %rd72, 64;
	mov.u64 	%rd74, __cudart_sin_cos_coeffs;
	add.s64 	%rd75, %rd74, %rd73;
	mul.rn.f64 	%fd104, %fd176, %fd176;
	and.b32  	%r80, %r176, 1;
	setp.eq.b32 	%p8, %r80, 1;
	selp.f64 	%fd105, 0dBDA8FF8320FD8164, 0d3DE5DB65F9785EBA, %p8;
	ld.global.nc.v2.f64 	{%fd106, %fd107}, [%rd75];
	fma.rn.f64 	%fd108, %fd105, %fd104, %fd106;
	fma.rn.f64 	%fd109, %fd108, %fd104, %fd107;
	ld.global.nc.v2.f64 	{%fd110, %fd111}, [%rd75+16];
	fma.rn.f64 	%fd112, %fd109, %fd104, %fd110;
	fma.rn.f64 	%fd113, %fd112, %fd104, %fd111;
	ld.global.nc.v2.f64 	{%fd114, %fd115}, [%rd75+32];
	fma.rn.f64 	%fd116, %fd113, %fd104, %fd114;
	fma.rn.f64 	%fd117, %fd116, %fd104, %fd115;
	fma.rn.f64 	%fd118, %fd117, %fd176, %fd176;
	fma.rn.f64 	%fd119, %fd117, %fd104, 0d3FF0000000000000;
	selp.f64 	%fd120, %fd119, %fd118, %p8;
	and.b32  	%r81, %r176, 2;
	setp.eq.s32 	%p9, %r81, 0;
	mov.f64 	%fd121, 0d0000000000000000;
	sub.f64 	%fd122, %fd121, %fd120;
	selp.f64 	%fd123, %fd120, %fd122, %p9;
	mul.f64 	%fd124, %fd15, %fd15;
	mul.f64 	%fd125, %fd123, %fd123;
	mul.f64 	%fd126, %fd15, %fd103;
	mul.f64 	%fd127, %fd173, %fd126;
	fma.rn.f64 	%fd128, %fd125, 0dC004000000000000, 0d4000000000000000;
	mul.f64 	%fd129, %fd103, %fd128;
	mul.f64 	%fd20, %fd173, %fd129;
	fma.rn.f64 	%fd130, %fd124, 0d4008000000000000, 0dBFF0000000000000;
	mul.f64 	%fd131, %fd130, 0d3FE0000000000000;
	mul.f64 	%fd132, %fd8, %fd131;
	mul.f64 	%fd133, %fd7, %fd132;
	div.rn.f64 	%fd134, %fd133, %fd102;
	add.f64 	%fd135, %fd6, %fd134;
	mul.f64 	%fd21, %fd173, %fd135;
	sub.f64 	%fd22, %fd3, %fd127;
	{
	.reg .b32 %temp; 
	mov.b64 	{%temp, %r82}, %fd22;
	}
	and.b32  	%r83, %r82, 2147483647;
	{
	.reg .b32 %temp; 
	mov.b64 	{%r84, %temp}, %fd22;
	}
	mov.f64 	%fd136, 0d401921FB54442D18;
	{
	.reg .b32 %temp; 
	mov.b64 	{%temp, %r85}, %fd136;
	}
	and.b32  	%r10, %r85, 2147483647;
	{
	.reg .b32 %temp; 
	mov.b64 	{%r87, %temp}, %fd136;
	}
	mov.b64 	%fd177, {%r84, %r83};
	mov.b64 	%fd184, {%r87, %r10};
	max.u32 	%r88, %r83, %r10;
	setp.lt.u32 	%p10, %r88, 2146435072;
	@%p10 bra 	$L__BB0_14;
	setp.num.f64 	%p26, %fd177, %fd177;
	setp.num.f64 	%p27, %fd184, %fd184;
	and.pred  	%p28, %p26, %p27;
	@%p28 bra 	$L__BB0_13;
	mov.f64 	%fd146, 0d401921FB54442D18;
	add.rn.f64 	%fd179, %fd22, %fd146;
	bra.uni 	$L__BB0_30;
$L__BB0_13:
	setp.eq.f64 	%p29, %fd177, 0d7FF0000000000000;
	selp.f64 	%fd179, 0dFFF8000000000000, %fd22, %p29;
	bra.uni 	$L__BB0_30;
$L__BB0_14:
	setp.eq.f64 	%p11, %fd184, 0d0000000000000000;
	mov.f64 	%fd179, 0dFFF8000000000000;
	@%p11 bra 	$L__BB0_30;
	setp.ltu.f64 	%p12, %fd177, %fd184;
	mov.f64 	%fd179, %fd22;
	@%p12 bra 	$L__BB0_30;
	{
	.reg .b32 %temp; 
	mov.b64 	{%temp, %r89}, %fd177;
	}
	shr.u32 	%r177, %r89, 20;
	{
	.reg .b32 %temp; 
	mov.b64 	{%temp, %r12}, %fd184;
	}
	shr.u32 	%r178, %r12, 20;
	setp.gt.u32 	%p13, %r89, 1048575;
	@%p13 bra 	$L__BB0_18;
	mul.f64 	%fd177, %fd177, 0d4350000000000000;
	{
	.reg .b32 %temp; 
	mov.b64 	{%temp, %r90}, %fd177;
	}
	shr.u32 	%r91, %r90, 20;
	add.s32 	%r92, %r177, %r91;
	add.s32 	%r177, %r92, -54;
$L__BB0_18:
	setp.gt.u32 	%p14, %r12, 1048575;
	mov.f64 	%fd178, %fd184;
	@%p14 bra 	$L__BB0_20;
	mul.f64 	%fd178, %fd184, 0d4350000000000000;
	{
	.reg .b32 %temp; 
	mov.b64 	{%temp, %r93}, %fd178;
	}
	shr.u32 	%r94, %r93, 20;
	add.s32 	%r95, %r178, %r94;
	add.s32 	%r178, %r95, -54;
$L__BB0_20:
	mov.b64 	%rd77, %fd177;
	mov.b64 	%rd78, %fd178;
	and.b64  	%rd79, %rd77, 4503599627370495;
	or.b64  	%rd152, %rd79, 4503599627370496;
	and.b64  	%rd80, %rd78, 4503599627370495;
	or.b64  	%rd2, %rd80, 4503599627370496;
	sub.s32 	%r18, %r177, %r178;
	min.s32 	%r19, %r18, 0;
	add.s32 	%r96, %r178, %r19;
	sub.s32 	%r97, %r177, %r96;
	add.s32 	%r98, %r97, 1;
	and.b32  	%r20, %r98, 3;
	setp.eq.s32 	%p15, %r20, 0;
	mov.u32 	%r181, %r18;
	@%p15 bra 	$L__BB0_23;
	neg.s32 	%r179, %r20;
	mov.u32 	%r181, %r18;
$L__BB0_22:
	.pragma "nounroll";
	sub.s64 	%rd81, %rd152, %rd2;
	mov.b64 	%fd138, %rd81;
	{
	.reg .b32 %temp; 
	mov.b64 	{%temp, %r99}, %fd138;
	}
	setp.lt.s32 	%p16, %r99, 0;
	selp.b64 	%rd155, %rd152, %rd81, %p16;
	shl.b64 	%rd152, %rd155, 1;
	add.s32 	%r181, %r181, -1;
	add.s32 	%r179, %r179, 1;
	setp.ne.s32 	%p17, %r179, 0;
	@%p17 bra 	$L__BB0_22;
$L__BB0_23:
	sub.s32 	%r100, %r18, %r19;
	setp.lt.u32 	%p18, %r100, 3;
	@%p18 bra 	$L__BB0_25;
$L__BB0_24:
	sub.s64 	%rd82, %rd152, %rd2;
	mov.b64 	%fd139, %rd82;
	{
	.reg .b32 %temp; 
	mov.b64 	{%temp, %r101}, %fd139;
	}
	setp.lt.s32 	%p19, %r101, 0;
	selp.b64 	%rd83, %rd152, %rd82, %p19;
	shl.b64 	%rd84, %rd83, 1;
	sub.s64 	%rd85, %rd84, %rd2;
	mov.b64 	%fd140, %rd85;
	{
	.reg .b32 %temp; 
	mov.b64 	{%temp, %r102}, %fd140;
	}
	setp.lt.s32 	%p20, %r102, 0;
	selp.b64 	%rd86, %rd84, %rd85, %p20;
	shl.b64 	%rd87, %rd86, 1;
	sub.s64 	%rd88, %rd87, %rd2;
	mov.b64 	%fd141, %rd88;
	{
	.reg .b32 %temp; 
	mov.b64 	{%temp, %r103}, %fd141;
	}
	setp.lt.s32 	%p21, %r103, 0;
	selp.b64 	%rd89, %rd87, %rd88, %p21;
	shl.b64 	%rd90, %rd89, 1;
	sub.s64 	%rd91, %rd90, %rd2;
	mov.b64 	%fd142, %rd91;
	{
	.reg .b32 %temp; 
	mov.b64 	{%temp, %r104}, %fd142;
	}
	setp.lt.s32 	%p22, %r104, 0;
	selp.b64 	%rd155, %rd90, %rd91, %p22;
	shl.b64 	%rd152, %rd155, 1;
	add.s32 	%r28, %r181, -4;
	setp.gt.s32 	%p23, %r181, 3;
	mov.u32 	%r181, %r28;
	@%p23 bra 	$L__BB0_24;
$L__BB0_25:
	and.b64  	%rd12, %rd155, 9223372036854775807;
	setp.eq.s64 	%p24, %rd12, 0;
	mov.b64 	%rd156, 0;
	@%p24 bra 	$L__BB0_29;
	mov.b64 	%fd143, %rd12;
	mul.f64 	%fd144, %fd143, 0d4350000000000000;
	{
	.reg .b32 %temp; 
	mov.b64 	{%temp, %r105}, %fd144;
	}
	shr.u32 	%r106, %r105, 20;
	sub.s32 	%r107, 55, %r106;
	sub.s32 	%r29, %r178, %r107;
	shl.b64 	%rd13, %rd12, %r107;
	setp.gt.s32 	%p25, %r29, 0;
	@%p25 bra 	$L__BB0_28;
	sub.s32 	%r109, 1, %r29;
	shr.u64 	%rd156, %rd13, %r109;
	bra.uni 	$L__BB0_29;
$L__BB0_28:
	add.s32 	%r108, %r29, -1;
	cvt.u64.u32 	%rd93, %r108;
	shl.b64 	%rd94, %rd93, 52;
	add.s64 	%rd156, %rd94, %rd13;
$L__BB0_29:
	mov.b64 	%fd145, %rd156;
	copysign.f64 	%fd179, %fd22, %fd145;
$L__BB0_30:
	ld.param.u64 	%rd146, [_Z19j2_propagate_kernelPdS_S_S_S_S_id_param_3];
	setp.lt.f64 	%p30, %fd179, 0d0000000000000000;
	add.f64 	%fd147, %fd179, 0d401921FB54442D18;
	selp.f64 	%fd148, %fd147, %fd179, %p30;
	cvta.to.global.u64 	%rd95, %rd146;
	mov.u32 	%r111, %ctaid.x;
	mov.u32 	%r112, %ntid.x;
	mov.u32 	%r113, %tid.x;
	mad.lo.s32 	%r114, %r111, %r112, %r113;
	mul.wide.s32 	%rd96, %r114, 8;
	add.s64 	%rd97, %rd95, %rd96;
	st.global.f64 	[%rd97], %fd148;
	add.f64 	%fd33, %fd4, %fd20;
	{
	.reg .b32 %temp; 
	mov.b64 	{%temp, %r115}, %fd33;
	}
	and.b32  	%r116, %r115, 2147483647;
	{
	.reg .b32 %temp; 
	mov.b64 	{%r117, %temp}, %fd33;
	}
	mov.b64 	%fd180, {%r117, %r116};
	max.u32 	%r118, %r116, %r10;
	setp.lt.u32 	%p31, %r118, 2146435072;
	@%p31 bra 	$L__BB0_34;
	setp.num.f64 	%p47, %fd180, %fd180;
	setp.num.f64 	%p48, %fd184, %fd184;
	and.pred  	%p49, %p47, %p48;
	@%p49 bra 	$L__BB0_33;
	mov.f64 	%fd158, 0d401921FB54442D18;
	add.rn.f64 	%fd182, %fd33, %fd158;
	bra.uni 	$L__BB0_50;
$L__BB0_33:
	setp.eq.f64 	%p50, %fd180, 0d7FF0000000000000;
	selp.f64 	%fd182, 0dFFF8000000000000, %fd33, %p50;
	bra.uni 	$L__BB0_50;
$L__BB0_34:
	setp.eq.f64 	%p32, %fd184, 0d0000000000000000;
	mov.f64 	%fd182, 0dFFF8000000000000;
	@%p32 bra 	$L__BB0_50;
	setp.ltu.f64 	%p33, %fd180, %fd184;
	mov.f64 	%fd182, %fd33;
	@%p33 bra 	$L__BB0_50;
	{
	.reg .b32 %temp; 
	mov.b64 	{%temp, %r119}, %fd180;
	}
	shr.u32 	%r183, %r119, 20;
	{
	.reg .b32 %temp; 
	mov.b64 	{%temp, %r31}, %fd184;
	}
	shr.u32 	%r184, %r31, 20;
	setp.gt.u32 	%p34, %r119, 1048575;
	@%p34 bra 	$L__BB0_38;
	mul.f64 	%fd180, %fd180, 0d4350000000000000;
	{
	.reg .b32 %temp; 
	mov.b64 	{%temp, %r120}, %fd180;
	}
	shr.u32 	%r121, %r120, 20;
	add.s32 	%r122, %r183, %r121;
	add.s32 	%r183, %r122, -54;
$L__BB0_38:
	setp.gt.u32 	%p35, %r31, 1048575;
	mov.f64 	%fd181, %fd184;
	@%p35 bra 	$L__BB0_40;
	mul.f64 	%fd181, %fd184, 0d4350000000000000;
	{
	.reg .b32 %temp; 
	mov.b64 	{%temp, %r123}, %fd181;
	}
	shr.u32 	%r124, %r123, 20;
	add.s32 	%r125, %r184, %r124;
	add.s32 	%r184, %r125, -54;
$L__BB0_40:
	mov.b64 	%rd99, %fd180;
	mov.b64 	%rd100, %fd181;
	and.b64  	%rd101, %rd99, 4503599627370495;
	or.b64  	%rd158, %rd101, 4503599627370496;
	and.b64  	%rd102, %rd100, 4503599627370495;
	or.b64  	%rd18, %rd102, 4503599627370496;
	sub.s32 	%r37, %r183, %r184;
	min.s32 	%r38, %r37, 0;
	add.s32 	%r126, %r184, %r38;
	sub.s32 	%r127, %r183, %r126;
	add.s32 	%r128, %r127, 1;
	and.b32  	%r39, %r128, 3;
	setp.eq.s32 	%p36, %r39, 0;
	mov.u32 	%r187, %r37;
	@%p36 bra 	$L__BB0_43;
	neg.s32 	%r185, %r39;
	mov.u32 	%r187, %r37;
$L__BB0_42:
	.pragma "nounroll";
	sub.s64 	%rd103, %rd158, %rd18;
	mov.b64 	%fd150, %rd103;
	{
	.reg .b32 %temp; 
	mov.b64 	{%temp, %r129}, %fd150;
	}
	setp.lt.s32 	%p37, %r129, 0;
	selp.b64 	%rd161, %rd158, %rd103, %p37;
	shl.b64 	%rd158, %rd161, 1;
	add.s32 	%r187, %r187, -1;
	add.s32 	%r185, %r185, 1;
	setp.ne.s32 	%p38, %r185, 0;
	@%p38 bra 	$L__BB0_42;
$L__BB0_43:
	sub.s32 	%r130, %r37, %r38;
	setp.lt.u32 	%p39, %r130, 3;
	@%p39 bra 	$L__BB0_45;
$L__BB0_44:
	sub.s64 	%rd104, %rd158, %rd18;
	mov.b64 	%fd151, %rd104;
	{
	.reg .b32 %temp; 
	mov.b64 	{%temp, %r131}, %fd151;
	}
	setp.lt.s32 	%p40, %r131, 0;
	selp.b64 	%rd105, %rd158, %rd104, %p40;
	shl.b64 	%rd106, %rd105, 1;
	sub.s64 	%rd107, %rd106, %rd18;
	mov.b64 	%fd152, %rd107;
	{
	.reg .b32 %temp; 
	mov.b64 	{%temp, %r132}, %fd152;
	}
	setp.lt.s32 	%p41, %r132, 0;
	selp.b64 	%rd108, %rd106, %rd107, %p41;
	shl.b64 	%rd109, %rd108, 1;
	sub.s64 	%rd110, %rd109, %rd18;
	mov.b64 	%fd153, %rd110;
	{
	.reg .b32 %temp; 
	mov.b64 	{%temp, %r133}, %fd153;
	}
	setp.lt.s32 	%p42, %r133, 0;
	selp.b64 	%rd111, %rd109, %rd110, %p42;
	shl.b64 	%rd112, %rd111, 1;
	sub.s64 	%rd113, %rd112, %rd18;
	mov.b64 	%fd154, %rd113;
	{
	.reg .b32 %temp; 
	mov.b64 	{%temp, %r134}, %fd154;
	}
	setp.lt.s32 	%p43, %r134, 0;
	selp.b64 	%rd161, %rd112, %rd113, %p43;
	shl.b64 	%rd158, %rd161, 1;
	add.s32 	%r47, %r187, -4;
	setp.gt.s32 	%p44, %r187, 3;
	mov.u32 	%r187, %r47;
	@%p44 bra 	$L__BB0_44;
$L__BB0_45:
	and.b64  	%rd28, %rd161, 9223372036854775807;
	setp.eq.s64 	%p45, %rd28, 0;
	mov.b64 	%rd162, 0;
	@%p45 bra 	$L__BB0_49;
	mov.b64 	%fd155, %rd28;
	mul.f64 	%fd156, %fd155, 0d4350000000000000;
	{
	.reg .b32 %temp; 
	mov.b64 	{%temp, %r135}, %fd156;
	}
	shr.u32 	%r136, %r135, 20;
	sub.s32 	%r137, 55, %r136;
	sub.s32 	%r48, %r184, %r137;
	shl.b64 	%rd29, %rd28, %r137;
	setp.gt.s32 	%p46, %r48, 0;
	@%p46 bra 	$L__BB0_48;
	sub.s32 	%r139, 1, %r48;
	shr.u64 	%rd162, %rd29, %r139;
	bra.uni 	$L__BB0_49;
$L__BB0_48:
	add.s32 	%r138, %r48, -1;
	cvt.u64.u32 	%rd115, %r138;
	shl.b64 	%rd116, %rd115, 52;
	add.s64 	%rd162, %rd116, %rd29;
$L__BB0_49:
	mov.b64 	%fd157, %rd162;
	copysign.f64 	%fd182, %fd33, %fd157;
$L__BB0_50:
	ld.param.u64 	%rd148, [_Z19j2_propagate_kernelPdS_S_S_S_S_id_param_4];
	setp.lt.f64 	%p51, %fd182, 0d0000000000000000;
	add.f64 	%fd159, %fd182, 0d401921FB54442D18;
	selp.f64 	%fd160, %fd159, %fd182, %p51;
	cvta.to.global.u64 	%rd117, %rd148;
	add.s64 	%rd119, %rd117, %rd96;
	st.global.f64 	[%rd119], %fd160;
	add.f64 	%fd43, %fd5, %fd21;
	{
	.reg .b32 %temp; 
	mov.b64 	{%temp, %r145}, %fd43;
	}
	and.b32  	%r146, %r145, 2147483647;
	{
	.reg .b32 %temp; 
	mov.b64 	{%r147, %temp}, %fd43;
	}
	mov.b64 	%fd183, {%r147, %r146};
	max.u32 	%r148, %r146, %r10;
	setp.lt.u32 	%p52, %r148, 2146435072;
	@%p52 bra 	$L__BB0_54;
	setp.num.f64 	%p68, %fd183, %fd183;
	setp.num.f64 	%p69, %fd184, %fd184;
	and.pred  	%p70, %p68, %p69;
	@%p70 bra 	$L__BB0_53;
	mov.f64 	%fd170, 0d401921FB54442D18;
	add.rn.f64 	%fd185, %fd43, %fd170;
	bra.uni 	$L__BB0_70;
$L__BB0_53:
	setp.eq.f64 	%p71, %fd183, 0d7FF0000000000000;
	selp.f64 	%fd185, 0dFFF8000000000000, %fd43, %p71;
	bra.uni 	$L__BB0_70;
$L__BB0_54:
	setp.eq.f64 	%p53, %fd184, 0d0000000000000000;
	mov.f64 	%fd185, 0dFFF8000000000000;
	@%p53 bra 	$L__BB0_70;
	setp.ltu.f64 	%p54, %fd183, %fd184;
	mov.f64 	%fd185, %fd43;
	@%p54 bra 	$L__BB0_70;
	{
	.reg .b32 %temp; 
	mov.b64 	{%temp, %r149}, %fd183;
	}
	shr.u32 	%r189, %r149, 20;
	{
	.reg .b32 %temp; 
	mov.b64 	{%temp, %r50}, %fd184;
	}
	shr.u32 	%r190, %r50, 20;
	setp.gt.u32 	%p55, %r149, 1048575;
	@%p55 bra 	$L__BB0_58;
	mul.f64 	%fd183, %fd183, 0d4350000000000000;
	{
	.reg .b32 %temp; 
	mov.b64 	{%temp, %r150}, %fd183;
	}
	shr.u32 	%r151, %r150, 20;
	add.s32 	%r152, %r189, %r151;
	add.s32 	%r189, %r152, -54;
$L__BB0_58:
	setp.gt.u32 	%p56, %r50, 1048575;
	@%p56 bra 	$L__BB0_60;
	mul.f64 	%fd184, %fd184, 0d4350000000000000;
	{
	.reg .b32 %temp; 
	mov.b64 	{%temp, %r153}, %fd184;
	}
	shr.u32 	%r154, %r153, 20;
	add.s32 	%r155, %r190, %r154;
	add.s32 	%r190, %r155, -54;
$L__BB0_60:
	mov.b64 	%rd121, %fd183;
	mov.b64 	%rd122, %fd184;
	and.b64  	%rd123, %rd121, 4503599627370495;
	or.b64  	%rd164, %rd123, 4503599627370496;
	and.b64  	%rd124, %rd122, 4503599627370495;
	or.b64  	%rd34, %rd124, 4503599627370496;
	sub.s32 	%r56, %r189, %r190;
	min.s32 	%r57, %r56, 0;
	add.s32 	%r156, %r190, %r57;
	sub.s32 	%r157, %r189, %r156;
	add.s32 	%r158, %r157, 1;
	and.b32  	%r58, %r158, 3;
	setp.eq.s32 	%p57, %r58, 0;
	mov.u32 	%r193, %r56;
	@%p57 bra 	$L__BB0_63;
	neg.s32 	%r191, %r58;
	mov.u32 	%r193, %r56;
$L__BB0_62:
	.pragma "nounroll";
	sub.s64 	%rd125, %rd164, %rd34;
	mov.b64 	%fd162, %rd125;
	{
	.reg .b32 %temp; 
	mov.b64 	{%temp, %r159}, %fd162;
	}
	setp.lt.s32 	%p58, %r159, 0;
	selp.b64 	%rd167, %rd164, %rd125, %p58;
	shl.b64 	%rd164, %rd167, 1;
	add.s32 	%r193, %r193, -1;
	add.s32 	%r191, %r191, 1;
	setp.ne.s32 	%p59, %r191, 0;
	@%p59 bra 	$L__BB0_62;
$L__BB0_63:
	sub.s32 	%r160, %r56, %r57;
	setp.lt.u32 	%p60, %r160, 3;
	@%p60 bra 	$L__BB0_65;
$L__BB0_64:
	sub.s64 	%rd126, %rd164, %rd34;
	mov.b64 	%fd163, %rd126;
	{
	.reg .b32 %temp; 
	mov.b64 	{%temp, %r161}, %fd163;
	}
	setp.lt.s32 	%p61, %r161, 0;
	selp.b64 	%rd127, %rd164, %rd126, %p61;
	shl.b64 	%rd128, %rd127, 1;
	sub.s64 	%rd129, %rd128, %rd34;
	mov.b64 	%fd164, %rd129;
	{
	.reg .b32 %temp; 
	mov.b64 	{%temp, %r162}, %fd164;
	}
	setp.lt.s32 	%p62, %r162, 0;
	selp.b64 	%rd130, %rd128, %rd129, %p62;
	shl.b64 	%rd131, %rd130, 1;
	sub.s64 	%rd132, %rd131, %rd34;
	mov.b64 	%fd165, %rd132;
	{
	.reg .b32 %temp; 
	mov.b64 	{%temp, %r163}, %fd165;
	}
	setp.lt.s32 	%p63, %r163, 0;
	selp.b64 	%rd133, %rd131, %rd132, %p63;
	shl.b64 	%rd134, %rd133, 1;
	sub.s64 	%rd135, %rd134, %rd34;
	mov.b64 	%fd166, %rd135;
	{
	.reg .b32 %temp; 
	mov.b64 	{%temp, %r164}, %fd166;
	}
	setp.lt.s32 	%p64, %r164, 0;
	selp.b64 	%rd167, %rd134, %rd135, %p64;
	shl.b64 	%rd164, %rd167, 1;
	add.s32 	%r66, %r193, -4;
	setp.gt.s32 	%p65, %r193, 3;
	mov.u32 	%r193, %r66;
	@%p65 bra 	$L__BB0_64;
$L__BB0_65:
	and.b64  	%rd44, %rd167, 9223372036854775807;
	setp.eq.s64 	%p66, %rd44, 0;
	mov.b64 	%rd168, 0;
	@%p66 bra 	$L__BB0_69;
	mov.b64 	%fd167, %rd44;
	mul.f64 	%fd168, %fd167, 0d4350000000000000;
	{
	.reg .b32 %temp; 
	mov.b64 	{%temp, %r165}, %fd168;
	}
	shr.u32 	%r166, %r165, 20;
	sub.s32 	%r167, 55, %r166;
	sub.s32 	%r67, %r190, %r167;
	shl.b64 	%rd45, %rd44, %r167;
	setp.gt.s32 	%p67, %r67, 0;
	@%p67 bra 	$L__BB0_68;
	sub.s32 	%r169, 1, %r67;
	shr.u64 	%rd168, %rd45, %r169;
	bra.uni 	$L__BB0_69;
$L__BB0_68:
	add.s32 	%r168, %r67, -1;
	cvt.u64.u32 	%rd137, %r168;
	shl.b64 	%rd138, %rd137, 52;
	add.s64 	%rd168, %rd138, %rd45;
$L__BB0_69:
	mov.b64 	%fd169, %rd168;
	copysign.f64 	%fd185, %fd43, %fd169;
$L__BB0_70:
	ld.param.u64 	%rd150, [_Z19j2_propagate_kernelPdS_S_S_S_S_id_param_5];
	setp.lt.f64 	%p72, %fd185, 0d0000000000000000;
	add.f64 	%fd171, %fd185, 0d401921FB54442D18;
	selp.f64 	%fd172, %fd171, %fd185, %p72;
	cvta.to.global.u64 	%rd139, %rd150;
	add.s64 	%rd141, %rd139, %rd96;
	st.global.f64 	[%rd141], %fd172;
$L__BB0_71:
	ret;

}
	// .globl	_Z24compute_positions_kernelPdS_S_S_S_S_S_S_S_i
.visible .entry _Z24compute_positions_kernelPdS_S_S_S_S_S_S_S_i(
	.param .u64 .ptr .align 1 _Z24compute_positions_kernelPdS_S_S_S_S_S_S_S_i_param_0,
	.param .u64 .ptr .align 1 _Z24compute_positions_kernelPdS_S_S_S_S_S_S_S_i_param_1,
	.param .u64 .ptr .align 1 _Z24compute_positions_kernelPdS_S_S_S_S_S_S_S_i_param_2,
	.param .u64 .ptr .align 1 _Z24compute_positions_kernelPdS_S_S_S_S_S_S_S_i_param_3,
	.param .u64 .ptr .align 1 _Z24compute_positions_kernelPdS_S_S_S_S_S_S_S_i_param_4,
	.param .u64 .ptr .align 1 _Z24compute_positions_kernelPdS_S_S_S_S_S_S_S_i_param_5,
	.param .u64 .ptr .align 1 _Z24compute_positions_kernelPdS_S_S_S_S_S_S_S_i_param_6,
	.param .u64 .ptr .align 1 _Z24compute_positions_kernelPdS_S_S_S_S_S_S_S_i_param_7,
	.param .u64 .ptr .align 1 _Z24compute_positions_kernelPdS_S_S_S_S_S_S_S_i_param_8,
	.param .u32 _Z24compute_positions_kernelPdS_S_S_S_S_S_S_S_i_param_9
)
{
	.reg .pred 	%p<56>;
	.reg .b32 	%r<133>;
	.reg .b64 	%rd<83>;
	.reg .b64 	%fd<488>;

	ld.param.u32 	%r50, [_Z24compute_positions_kernelPdS_S_S_S_S_S_S_S_i_param_9];
	mov.u32 	%r51, %ctaid.x;
	mov.u32 	%r52, %ntid.x;
	mov.u32 	%r53, %tid.x;
	mad.lo.s32 	%r1, %r51, %r52, %r53;
	setp.ge.s32 	%p3, %r1, %r50;
	@%p3 bra 	$L__BB1_61;
	ld.param.u64 	%rd79, [_Z24compute_positions_kernelPdS_S_S_S_S_S_S_S_i_param_5];
	ld.param.u64 	%rd78, [_Z24compute_positions_kernelPdS_S_S_S_S_S_S_S_i_param_4];
	ld.param.u64 	%rd77, [_Z24compute_positions_kernelPdS_S_S_S_S_S_S_S_i_param_3];
	ld.param.u64 	%rd76, [_Z24compute_positions_kernelPdS_S_S_S_S_S_S_S_i_param_2];
	ld.param.u64 	%rd75, [_Z24compute_positions_kernelPdS_S_S_S_S_S_S_S_i_param_1];
	ld.param.u64 	%rd74, [_Z24compute_positions_kernelPdS_S_S_S_S_S_S_S_i_param_0];
	cvta.to.global.u64 	%rd10, %rd74;
	cvta.to.global.u64 	%rd11, %rd75;
	cvta.to.global.u64 	%rd12, %rd76;
	cvta.to.global.u64 	%rd13, %rd77;
	cvta.to.global.u64 	%rd14, %rd78;
	cvta.to.global.u64 	%rd15, %rd79;
	mul.wide.s32 	%rd16, %r1, 8;
	add.s64 	%rd17, %rd10, %rd16;
	ld.global.f64 	%fd1, [%rd17];
	add.s64 	%rd18, %rd11, %rd16;
	ld.global.f64 	%fd2, [%rd18];
	add.s64 	%rd19, %rd12, %rd16;
	ld.global.f64 	%fd3, [%rd19];
	add.s64 	%rd20, %rd13, %rd16;
	ld.global.f64 	%fd4, [%rd20];
	add.s64 	%rd21, %rd14, %rd16;
	ld.global.f64 	%fd5, [%rd21];
	add.s64 	%rd22, %rd15, %rd16;
	ld.global.f64 	%fd6, [%rd22];
	abs.f64 	%fd7, %fd6;
	setp.neu.f64 	%p4, %fd7, 0d7FF0000000000000;
	@%p4 bra 	$L__BB1_3;
	mov.f64 	%fd94, 0d0000000000000000;
	mul.rn.f64 	%fd467, %fd6, %fd94;
	mov.b32 	%r115, 0;
	bra.uni 	$L__BB1_5;
$L__BB1_3:
	mul.f64 	%fd89, %fd6, 0d3FE45F306DC9C883;
	cvt.rni.s32.f64 	%r115, %fd89;
	cvt.rn.f64.s32 	%fd90, %r115;
	fma.rn.f64 	%fd91, %fd90, 0dBFF921FB54442D18, %fd6;
	fma.rn.f64 	%fd92, %fd90, 0dBC91A62633145C00, %fd91;
	fma.rn.f64 	%fd467, %fd90, 0dB97B839A252049C0, %fd92;
	setp.ltu.f64 	%p5, %fd7, 0d41E0000000000000;
	@%p5 bra 	$L__BB1_5;
	{ // callseq 2, 0
	.param .b64 param0;
	st.param.f64 	[param0], %fd6;
	.param .align 16 .b8 retval0[16];
	call.uni (retval0), 
	__internal_trig_reduction_slowpathd, 
	(
	param0
	);
	ld.param.f64 	%fd467, [retval0];
	ld.param.b32 	%r115, [retval0+8];
	} // callseq 2
$L__BB1_5:
	setp.neu.f64 	%p6, %fd7, 0d7FF0000000000000;
	shl.b32 	%r56, %r115, 6;
	cvt.u64.u32 	%rd23, %r56;
	and.b64  	%rd24, %rd23, 64;
	mov.u64 	%rd25, __cudart_sin_cos_coeffs;
	add.s64 	%rd26, %rd25, %rd24;
	mul.rn.f64 	%fd95, %fd467, %fd467;
	and.b32  	%r57, %r115, 1;
	setp.eq.b32 	%p7, %r57, 1;
	selp.f64 	%fd96, 0dBDA8FF8320FD8164, 0d3DE5DB65F9785EBA, %p7;
	ld.global.nc.v2.f64 	{%fd97, %fd98}, [%rd26];
	fma.rn.f64 	%fd99, %fd96, %fd95, %fd97;
	fma.rn.f64 	%fd100, %fd99, %fd95, %fd98;
	ld.global.nc.v2.f64 	{%fd101, %fd102}, [%rd26+16];
	fma.rn.f64 	%fd103, %fd100, %fd95, %fd101;
	fma.rn.f64 	%fd104, %fd103, %fd95, %fd102;
	ld.global.nc.v2.f64 	{%fd105, %fd106}, [%rd26+32];
	fma.rn.f64 	%fd107, %fd104, %fd95, %fd105;
	fma.rn.f64 	%fd108, %fd107, %fd95, %fd106;
	fma.rn.f64 	%fd109, %fd108, %fd467, %fd467;
	fma.rn.f64 	%fd110, %fd108, %fd95, 0d3FF0000000000000;
	selp.f64 	%fd111, %fd110, %fd109, %p7;
	and.b32  	%r58, %r115, 2;
	setp.eq.s32 	%p8, %r58, 0;
	mov.f64 	%fd112, 0d0000000000000000;
	sub.f64 	%fd113, %fd112, %fd111;
	selp.f64 	%fd114, %fd111, %fd113, %p8;
	mul.f64 	%fd115, %fd2, %fd114;
	sub.f64 	%fd12, %fd6, %fd115;
	@%p6 bra 	$L__BB1_7;
	mov.f64 	%fd121, 0d0000000000000000;
	mul.rn.f64 	%fd469, %fd6, %fd121;
	mov.b32 	%r117, 1;
	bra.uni 	$L__BB1_10;
$L__BB1_7:
	mul.f64 	%fd116, %fd6, 0d3FE45F306DC9C883;
	cvt.rni.s32.f64 	%r116, %fd116;
	cvt.rn.f64.s32 	%fd117, %r116;
	fma.rn.f64 	%fd118, %fd117, 0dBFF921FB54442D18, %fd6;
	fma.rn.f64 	%fd119, %fd117, 0dBC91A62633145C00, %fd118;
	fma.rn.f64 	%fd469, %fd117, 0dB97B839A252049C0, %fd119;
	setp.ltu.f64 	%p9, %fd7, 0d41E0000000000000;
	@%p9 bra 	$L__BB1_9;
	{ // callseq 3, 0
	.param .b64 param0;
	st.param.f64 	[param0], %fd6;
	.param .align 16 .b8 retval0[16];
	call.uni (retval0), 
	__internal_trig_reduction_slowpathd, 
	(
	param0
	);
	ld.param.f64 	%fd469, [retval0];
	ld.param.b32 	%r116, [retval0+8];
	} // callseq 3
$L__BB1_9:
	add.s32 	%r117, %r116, 1;
$L__BB1_10:
	shl.b32 	%r61, %r117, 6;
	cvt.u64.u32 	%rd27, %r61;
	and.b64  	%rd28, %rd27, 64;
	add.s64 	%rd30, %rd25, %rd28;
	mul.rn.f64 	%fd122, %fd469, %fd469;
	and.b32  	%r62, %r117, 1;
	setp.eq.b32 	%p10, %r62, 1;
	selp.f64 	%fd123, 0dBDA8FF8320FD8164, 0d3DE5DB65F9785EBA, %p10;
	ld.global.nc.v2.f64 	{%fd124, %fd125}, [%rd30];
	fma.rn.f64 	%fd126, %fd123, %fd122, %fd124;
	fma.rn.f64 	%fd127, %fd126, %fd122, %fd125;
	ld.global.nc.v2.f64 	{%fd128, %fd129}, [%rd30+16];
	fma.rn.f64 	%fd130, %fd127, %fd122, %fd128;
	fma.rn.f64 	%fd131, %fd130, %fd122, %fd129;
	ld.global.nc.v2.f64 	{%fd132, %fd133}, [%rd30+32];
	fma.rn.f64 	%fd134, %fd131, %fd122, %fd132;
	fma.rn.f64 	%fd135, %fd134, %fd122, %fd133;
	fma.rn.f64 	%fd136, %fd135, %fd469, %fd469;
	fma.rn.f64 	%fd137, %fd135, %fd122, 0d3FF0000000000000;
	selp.f64 	%fd138, %fd137, %fd136, %p10;
	and.b32  	%r63, %r117, 2;
	setp.eq.s32 	%p11, %r63, 0;
	mov.f64 	%fd139, 0d0000000000000000;
	sub.f64 	%fd140, %fd139, %fd138;
	selp.f64 	%fd141, %fd138, %fd140, %p11;
	mul.f64 	%fd142, %fd2, %fd141;
	mov.f64 	%fd143, 0d3FF0000000000000;
	sub.f64 	%fd144, %fd143, %fd142;
	sub.f64 	%fd145, %fd12, %fd6;
	div.rn.f64 	%fd146, %fd145, %fd144;
	sub.f64 	%fd18, %fd6, %fd146;
	mul.f64 	%fd19, %fd18, 0d3FE0000000000000;
	abs.f64 	%fd20, %fd19;
	setp.neu.f64 	%p12, %fd20, 0d7FF0000000000000;
	@%p12 bra 	$L__BB1_12;
	mov.f64 	%fd152, 0d0000000000000000;
	mul.rn.f64 	%fd471, %fd19, %fd152;
	mov.pred 	%p55, -1;
	bra.uni 	$L__BB1_15;
$L__BB1_12:
	mul.f64 	%fd147, %fd19, 0d3FE45F306DC9C883;
	cvt.rni.s32.f64 	%r118, %fd147;
	cvt.rn.f64.s32 	%fd148, %r118;
	fma.rn.f64 	%fd149, %fd148, 0dBFF921FB54442D18, %fd19;
	fma.rn.f64 	%fd150, %fd148, 0dBC91A62633145C00, %fd149;
	fma.rn.f64 	%fd471, %fd148, 0dB97B839A252049C0, %fd150;
	setp.ltu.f64 	%p13, %fd20, 0d41E0000000000000;
	@%p13 bra 	$L__BB1_14;
	{ // callseq 4, 0
	.param .b64 param0;
	st.param.f64 	[param0], %fd19;
	.param .align 16 .b8 retval0[16];
	call.uni (retval0), 
	__internal_trig_reduction_slowpathd, 
	(
	param0
	);
	ld.param.f64 	%fd471, [retval0];
	ld.param.b32 	%r118, [retval0+8];
	} // callseq 4
$L__BB1_14:
	and.b32  	%r65, %r118, 1;
	setp.eq.b32 	%p14, %r65, 1;
	not.pred 	%p55, %p14;
$L__BB1_15:
	mul.f64 	%fd153, %fd471, %fd471;
	fma.rn.f64 	%fd154, %fd153, 0d3EE48DAC2799BCB9, 0dBEF9757C5B27EBB1;
	fma.rn.f64 	%fd155, %fd154, %fd153, 0d3F0980E90FD91E04;
	fma.rn.f64 	%fd156, %fd155, %fd153, 0dBEFAE2B0417D7E1D;
	fma.rn.f64 	%fd157, %fd156, %fd153, 0d3F119F5341BFBA57;
	fma.rn.f64 	%fd158, %fd157, %fd153, 0d3F15E791A00F6919;
	fma.rn.f64 	%fd159, %fd158, %fd153, 0d3F2FF2E7FADEC73A;
	fma.rn.f64 	%fd160, %fd159, %fd153, 0d3F434BC1B206DA62;
	fma.rn.f64 	%fd161, %fd160, %fd153, 0d3F57DB18EF2F83F9;
	fma.rn.f64 	%fd162, %fd161, %fd153, 0d3F6D6D2E7AE49FBC;
	fma.rn.f64 	%fd163, %fd162, %fd153, 0d3F8226E3A816A776;
	fma.rn.f64 	%fd164, %fd163, %fd153, 0d3F9664F485D25660;
	fma.rn.f64 	%fd165, %fd164, %fd153, 0d3FABA1BA1BABF31D;
	fma.rn.f64 	%fd166, %fd165, %fd153, 0d3FC11111111105D2;
	fma.rn.f64 	%fd167, %fd166, %fd153, 0d3FD555555555555E;
	mul.f64 	%fd26, %fd153, %fd167;
	fma.rn.f64 	%fd472, %fd26, %fd471, %fd471;
	@%p55 bra 	$L__BB1_17;
	sub.f64 	%fd168, %fd472, %fd471;
	neg.f64 	%fd169, %fd168;
	fma.rn.f64 	%fd170, %fd26, %fd471, %fd169;
	rcp.approx.ftz.f64 	%fd171, %fd472;
	neg.f64 	%fd172, %fd472;
	fma.rn.f64 	%fd173, %fd172, %fd171, 0d3FF0000000000000;
	fma.rn.f64 	%fd174, %fd173, %fd173, %fd173;
	fma.rn.f64 	%fd175, %fd174, %fd171, %fd171;
	neg.f64 	%fd176, %fd175;
	fma.rn.f64 	%fd177, %fd472, %fd176, 0d3FF0000000000000;
	fma.rn.f64 	%fd178, %fd176, %fd170, %fd177;
	fma.rn.f64 	%fd472, %fd178, %fd176, %fd176;
$L__BB1_17:
	mov.f64 	%fd179, 0d3FF0000000000000;
	sub.f64 	%fd180, %fd179, %fd2;
	add.f64 	%fd181, %fd2, 0d3FF0000000000000;
	div.rn.f64 	%fd182, %fd181, %fd180;
	sqrt.rn.f64 	%fd183, %fd182;
	mul.f64 	%fd30, %fd183, %fd472;
	abs.f64 	%fd31, %fd30;
	setp.leu.f64 	%p16, %fd31, 0d3FF0000000000000;
	mov.f64 	%fd473, %fd31;
	@%p16 bra 	$L__BB1_19;
	rcp.approx.ftz.f64 	%fd184, %fd31;
	neg.f64 	%fd185, %fd31;
	fma.rn.f64 	%fd186, %fd185, %fd184, 0d3FF0000000000000;
	fma.rn.f64 	%fd187, %fd186, %fd186, %fd186;
	fma.rn.f64 	%fd188, %fd187, %fd184, %fd184;
	setp.eq.f64 	%p17, %fd31, 0d7FF0000000000000;
	selp.f64 	%fd473, 0d0000000000000000, %fd188, %p17;
$L__BB1_19:
	setp.gt.f64 	%p18, %fd31, 0d3FF0000000000000;
	mul.f64 	%fd189, %fd473, %fd473;
	fma.rn.f64 	%fd190, %fd189, 0dBEF53E1D2A25FF7E, 0d3F2D3B63DBB65B49;
	fma.rn.f64 	%fd191, %fd190, %fd189, 0dBF5312788DDE082E;
	fma.rn.f64 	%fd192, %fd191, %fd189, 0d3F6F9690C8249315;
	fma.rn.f64 	%fd193, %fd192, %fd189, 0dBF82CF5AABC7CF0D;
	fma.rn.f64 	%fd194, %fd193, %fd189, 0d3F9162B0B2A3BFDE;
	fma.rn.f64 	%fd195, %fd194, %fd189, 0dBF9A7256FEB6FC6B;
	fma.rn.f64 	%fd196, %fd195, %fd189, 0d3FA171560CE4A489;
	fma.rn.f64 	%fd197, %fd196, %fd189, 0dBFA4F44D841450E4;
	fma.rn.f64 	%fd198, %fd197, %fd189, 0d3FA7EE3D3F36BB95;
	fma.rn.f64 	%fd199, %fd198, %fd189, 0dBFAAD32AE04A9FD1;
	fma.rn.f64 	%fd200, %fd199, %fd189, 0d3FAE17813D66954F;
	fma.rn.f64 	%fd201, %fd200, %fd189, 0dBFB11089CA9A5BCD;
	fma.rn.f64 	%fd202, %fd201, %fd189, 0d3FB3B12B2DB51738;
	fma.rn.f64 	%fd203, %fd202, %fd189, 0dBFB745D022F8DC5C;
	fma.rn.f64 	%fd204, %fd203, %fd189, 0d3FBC71C709DFE927;
	fma.rn.f64 	%fd205, %fd204, %fd189, 0dBFC2492491FA1744;
	fma.rn.f64 	%fd206, %fd205, %fd189, 0d3FC99999999840D2;
	fma.rn.f64 	%fd207, %fd206, %fd189, 0dBFD555555555544C;
	mul.f64 	%fd208, %fd189, %fd207;
	fma.rn.f64 	%fd209, %fd208, %fd473, %fd473;
	mov.f64 	%fd210, 0d3FF921FB54442D18;
	sub.f64 	%fd211, %fd210, %fd209;
	selp.f64 	%fd212, %fd211, %fd209, %p18;
	copysign.f64 	%fd213, %fd30, %fd212;
	add.f64 	%fd34, %fd213, %fd213;
	abs.f64 	%fd35, %fd18;
	setp.neu.f64 	%p19, %fd35, 0d7FF0000000000000;
	@%p19 bra 	$L__BB1_21;
	mov.f64 	%fd219, 0d0000000000000000;
	mul.rn.f64 	%fd475, %fd18, %fd219;
	mov.b32 	%r120, 1;
	bra.uni 	$L__BB1_24;
$L__BB1_21:
	mul.f64 	%fd214, %fd18, 0d3FE45F306DC9C883;
	cvt.rni.s32.f64 	%r119, %fd214;
	cvt.rn.f64.s32 	%fd215, %r119;
	fma.rn.f64 	%fd216, %fd215, 0dBFF921FB54442D18, %fd18;
	fma.rn.f64 	%fd217, %fd215, 0dBC91A62633145C00, %fd216;
	fma.rn.f64 	%fd475, %fd215, 0dB97B839A252049C0, %fd217;
	setp.ltu.f64 	%p20, %fd35, 0d41E0000000000000;
	@%p20 bra 	$L__BB1_23;
	{ // callseq 5, 0
	.param .b64 param0;
	st.param.f64 	[param0], %fd18;
	.param .align 16 .b8 retval0[16];
	call.uni (retval0), 
	__internal_trig_reduction_slowpathd, 
	(
	param0
	);
	ld.param.f64 	%fd475, [retval0];
	ld.param.b32 	%r119, [retval0+8];
	} // callseq 5
$L__BB1_23:
	add.s32 	%r120, %r119, 1;
$L__BB1_24:
	shl.b32 	%r68, %r120, 6;
	cvt.u64.u32 	%rd31, %r68;
	and.b64  	%rd32, %rd31, 64;
	add.s64 	%rd34, %rd25, %rd32;
	mul.rn.f64 	%fd220, %fd475, %fd475;
	and.b32  	%r69, %r120, 1;
	setp.eq.b32 	%p21, %r69, 1;
	selp.f64 	%fd221, 0dBDA8FF8320FD8164, 0d3DE5DB65F9785EBA, %p21;
	ld.global.nc.v2.f64 	{%fd222, %fd223}, [%rd34];
	fma.rn.f64 	%fd224, %fd221, %fd220, %fd222;
	fma.rn.f64 	%fd225, %fd224, %fd220, %fd223;
	ld.global.nc.v2.f64 	{%fd226, %fd227}, [%rd34+16];
	fma.rn.f64 	%fd228, %fd225, %fd220, %fd226;
	fma.rn.f64 	%fd229, %fd228, %fd220, %fd227;
	ld.global.nc.v2.f64 	{%fd230, %fd231}, [%rd34+32];
	fma.rn.f64 	%fd232, %fd229, %fd220, %fd230;
	fma.rn.f64 	%fd233, %fd232, %fd220, %fd231;
	fma.rn.f64 	%fd234, %fd233, %fd475, %fd475;
	fma.rn.f64 	%fd235, %fd233, %fd220, 0d3FF0000000000000;
	selp.f64 	%fd236, %fd235, %fd234, %p21;
	and.b32  	%r70, %r120, 2;
	setp.eq.s32 	%p22, %r70, 0;
	mov.f64 	%fd237, 0d0000000000000000;
	sub.f64 	%fd238, %fd237, %fd236;
	selp.f64 	%fd239, %fd236, %fd238, %p22;
	mul.f64 	%fd240, %fd2, %fd239;
	mov.f64 	%fd241, 0d3FF0000000000000;
	sub.f64 	%fd242, %fd241, %fd240;
	mul.f64 	%fd41, %fd1, %fd242;
	abs.f64 	%fd42, %fd34;
	setp.neu.f64 	%p23, %fd42, 0d7FF0000000000000;
	@%p23 bra 	$L__BB1_26;
	mov.f64 	%fd248, 0d0000000000000000;
	mul.rn.f64 	%fd477, %fd34, %fd248;
	mov.b32 	%r122, 1;
	bra.uni 	$L__BB1_29;
$L__BB1_26:
	mul.f64 	%fd243, %fd34, 0d3FE45F306DC9C883;
	cvt.rni.s32.f64 	%r121, %fd243;
	cvt.rn.f64.s32 	%fd244, %r121;
	fma.rn.f64 	%fd245, %fd244, 0dBFF921FB54442D18, %fd34;
	fma.rn.f64 	%fd246, %fd244, 0dBC91A62633145C00, %fd245;
	fma.rn.f64 	%fd477, %fd244, 0dB97B839A252049C0, %fd246;
	setp.ltu.f64 	%p24, %fd42, 0d41E0000000000000;
	@%p24 bra 	$L__BB1_28;
	{ // callseq 6, 0
	.param .b64 param0;
	st.param.f64 	[param0], %fd34;
	.param .align 16 .b8 retval0[16];
	call.uni (retval0), 
	__internal_trig_reduction_slowpathd, 
	(
	param0
	);
	ld.param.f64 	%fd477, [retval0];
	ld.param.b32 	%r121, [retval0+8];
	} // callseq 6
$L__BB1_28:
	add.s32 	%r122, %r121, 1;
$L__BB1_29:
	setp.neu.f64 	%p25, %fd42, 0d7FF0000000000000;
	shl.b32 	%r73, %r122, 6;
	cvt.u64.u32 	%rd35, %r73;
	and.b64  	%rd36, %rd35, 64;
	add.s64 	%rd38, %rd25, %rd36;
	mul.rn.f64 	%fd249, %fd477, %fd477;
	and.b32  	%r74, %r122, 1;
	setp.eq.b32 	%p26, %r74, 1;
	selp.f64 	%fd250, 0dBDA8FF8320FD8164, 0d3DE5DB65F9785EBA, %p26;
	ld.global.nc.v2.f64 	{%fd251, %fd252}, [%rd38];
	fma.rn.f64 	%fd253, %fd250, %fd249, %fd251;
	fma.rn.f64 	%fd254, %fd253, %fd249, %fd252;
	ld.global.nc.v2.f64 	{%fd255, %fd256}, [%rd38+16];
	fma.rn.f64 	%fd257, %fd254, %fd249, %fd255;
	fma.rn.f64 	%fd258, %fd257, %fd249, %fd256;
	ld.global.nc.v2.f64 	{%fd259, %fd260}, [%rd38+32];
	fma.rn.f64 	%fd261, %fd258, %fd249, %fd259;
	fma.rn.f64 	%fd262, %fd261, %fd249, %fd260;
	fma.rn.f64 	%fd263, %fd262, %fd477, %fd477;
	fma.rn.f64 	%fd264, %fd262, %fd249, 0d3FF0000000000000;
	selp.f64 	%fd265, %fd264, %fd263, %p26;
	and.b32  	%r75, %r122, 2;
	setp.eq.s32 	%p27, %r75, 0;
	mov.f64 	%fd266, 0d0000000000000000;
	sub.f64 	%fd267, %fd266, %fd265;
	selp.f64 	%fd48, %fd265, %fd267, %p27;
	@%p25 bra 	$L__BB1_31;
	mov.f64 	%fd273, 0d0000000000000000;
	mul.rn.f64 	%fd478, %fd34, %fd273;
	mov.b32 	%r123, 0;
	bra.uni 	$L__BB1_33;
$L__BB1_31:
	mul.f64 	%fd268, %fd34, 0d3FE45F306DC9C883;
	cvt.rni.s32.f64 	%r123, %fd268;
	cvt.rn.f64.s32 	%fd269, %r123;
	fma.rn.f64 	%fd270, %fd269, 0dBFF921FB54442D18, %fd34;
	fma.rn.f64 	%fd271, %fd269, 0dBC91A62633145C00, %fd270;
	fma.rn.f64 	%fd478, %fd269, 0dB97B839A252049C0, %fd271;
	setp.ltu.f64 	%p28, %fd42, 0d41E0000000000000;
	@%p28 bra 	$L__BB1_33;
	{ // callseq 7, 0
	.param .b64 param0;
	st.param.f64 	[param0], %fd34;
	.param .align 16 .b8 retval0[16];
	call.uni (retval0), 
	__internal_trig_reduction_slowpathd, 
	(
	param0
	);
	ld.param.f64 	%fd478, [retval0];
	ld.param.b32 	%r123, [retval0+8];
	} // callseq 7
$L__BB1_33:
	shl.b32 	%r78, %r123, 6;
	cvt.u64.u32 	%rd39, %r78;
	and.b64  	%rd40, %rd39, 64;
	add.s64 	%rd42, %rd25, %rd40;
	mul.rn.f64 	%fd274, %fd478, %fd478;
	and.b32  	%r79, %r123, 1;
	setp.eq.b32 	%p29, %r79, 1;
	selp.f64 	%fd275, 0dBDA8FF8320FD8164, 0d3DE5DB65F9785EBA, %p29;
	ld.global.nc.v2.f64 	{%fd276, %fd277}, [%rd42];
	fma.rn.f64 	%fd278, %fd275, %fd274, %fd276;
	fma.rn.f64 	%fd279, %fd278, %fd274, %fd277;
	ld.global.nc.v2.f64 	{%fd280, %fd281}, [%rd42+16];
	fma.rn.f64 	%fd282, %fd279, %fd274, %fd280;
	fma.rn.f64 	%fd283, %fd282, %fd274, %fd281;
	ld.global.nc.v2.f64 	{%fd284, %fd285}, [%rd42+32];
	fma.rn.f64 	%fd286, %fd283, %fd274, %fd284;
	fma.rn.f64 	%fd287, %fd286, %fd274, %fd285;
	fma.rn.f64 	%fd288, %fd287, %fd478, %fd478;
	fma.rn.f64 	%fd289, %fd287, %fd274, 0d3FF0000000000000;
	selp.f64 	%fd290, %fd289, %fd288, %p29;
	and.b32  	%r80, %r123, 2;
	setp.eq.s32 	%p30, %r80, 0;
	mov.f64 	%fd291, 0d0000000000000000;
	sub.f64 	%fd292, %fd291, %fd290;
	selp.f64 	%fd293, %fd290, %fd292, %p30;
	mul.f64 	%fd53, %fd41, %fd293;
	abs.f64 	%fd54, %fd4;
	setp.neu.f64 	%p31, %fd54, 0d7FF0000000000000;
	@%p31 bra 	$L__BB1_35;
	mov.f64 	%fd299, 0d0000000000000000;
	mul.rn.f64 	%fd480, %fd4, %fd299;
	mov.b32 	%r125, 1;
	bra.uni 	$L__BB1_38;
$L__BB1_35:
	mul.f64 	%fd294, %fd4, 0d3FE45F306DC9C883;
	cvt.rni.s32.f64 	%r124, %fd294;
	cvt.rn.f64.s32 	%fd295, %r124;
	fma.rn.f64 	%fd296, %fd295, 0dBFF921FB54442D18, %fd4;
	fma.rn.f64 	%fd297, %fd295, 0dBC91A62633145C00, %fd296;
	fma.rn.f64 	%fd480, %fd295, 0dB97B839A252049C0, %fd297;
	setp.ltu.f64 	%p32, %fd54, 0d41E0000000000000;
	@%p32 bra 	$L__BB1_37;
	{ // callseq 8, 0
	.param .b64 param0;
	st.param.f64 	[param0], %fd4;
	.param .align 16 .b8 retval0[16];
	call.uni (retval0), 
	__internal_trig_reduction_slowpathd, 
	(
	param0
	);
	ld.param.f64 	%fd480, [retval0];
	ld.param.b32 	%r124, [retval0+8];
	} // callseq 8
$L__BB1_37:
	add.s32 	%r125, %r124, 1;
$L__BB1_38:
	setp.neu.f64 	%p33, %fd54, 0d7FF0000000000000;
	shl.b32 	%r83, %r125, 6;
	cvt.u64.u32 	%rd43, %r83;
	and.b64  	%rd44, %rd43, 64;
	add.s64 	%rd46, %rd25, %rd44;
	mul.rn.f64 	%fd300, %fd480, %fd480;
	and.b32  	%r84, %r125, 1;
	setp.eq.b32 	%p34, %r84, 1;
	selp.f64 	%fd301, 0dBDA8FF8320FD8164, 0d3DE5DB65F9785EBA, %p34;
	ld.global.nc.v2.f64 	{%fd302, %fd303}, [%rd46];
	fma.rn.f64 	%fd304, %fd301, %fd300, %fd302;
	fma.rn.f64 	%fd305, %fd304, %fd300, %fd303;
	ld.global.nc.v2.f64 	{%fd306, %fd307}, [%rd46+16];
	fma.rn.f64 	%fd308, %fd305, %fd300, %fd306;
	fma.rn.f64 	%fd309, %fd308, %fd300, %fd307;
	ld.global.nc.v2.f64 	{%fd310, %fd311}, [%rd46+32];
	fma.rn.f64 	%fd312, %fd309, %fd300, %fd310;
	fma.rn.f64 	%fd313, %fd312, %fd300, %fd311;
	fma.rn.f64 	%fd314, %fd313, %fd480, %fd480;
	fma.rn.f64 	%fd315, %fd313, %fd300, 0d3FF0000000000000;
	selp.f64 	%fd316, %fd315, %fd314, %p34;
	and.b32  	%r85, %r125, 2;
	setp.eq.s32 	%p35, %r85, 0;
	mov.f64 	%fd317, 0d0000000000000000;
	sub.f64 	%fd318, %fd317, %fd316;
	selp.f64 	%fd60, %fd316, %fd318, %p35;
	@%p33 bra 	$L__BB1_40;
	mov.f64 	%fd324, 0d0000000000000000;
	mul.rn.f64 	%fd481, %fd4, %fd324;
	mov.b32 	%r126, 0;
	bra.uni 	$L__BB1_42;
$L__BB1_40:
	mul.f64 	%fd319, %fd4, 0d3FE45F306DC9C883;
	cvt.rni.s32.f64 	%r126, %fd319;
	cvt.rn.f64.s32 	%fd320, %r126;
	fma.rn.f64 	%fd321, %fd320, 0dBFF921FB54442D18, %fd4;
	fma.rn.f64 	%fd322, %fd320, 0dBC91A62633145C00, %fd321;
	fma.rn.f64 	%fd481, %fd320, 0dB97B839A252049C0, %fd322;
	setp.ltu.f64 	%p36, %fd54, 0d41E0000000000000;
	@%p36 bra 	$L__BB1_42;
	{ // callseq 9, 0
	.param .b64 param0;
	st.param.f64 	[param0], %fd4;
	.param .align 16 .b8 retval0[16];
	call.uni (retval0), 
	__internal_trig_reduction_slowpathd, 
	(
	param0
	);
	ld.param.f64 	%fd481, [retval0];
	ld.param.b32 	%r126, [retval0+8];
	} // callseq 9
$L__BB1_42:
	shl.b32 	%r88, %r126, 6;
	cvt.u64.u32 	%rd47, %r88;
	and.b64  	%rd48, %rd47, 64;
	add.s64 	%rd50, %rd25, %rd48;
	mul.rn.f64 	%fd325, %fd481, %fd481;
	and.b32  	%r89, %r126, 1;
	setp.eq.b32 	%p37, %r89, 1;
	selp.f64 	%fd326, 0dBDA8FF8320FD8164, 0d3DE5DB65F9785EBA, %p37;
	ld.global.nc.v2.f64 	{%fd327, %fd328}, [%rd50];
	fma.rn.f64 	%fd329, %fd326, %fd325, %fd327;
	fma.rn.f64 	%fd330, %fd329, %fd325, %fd328;
	ld.global.nc.v2.f64 	{%fd331, %fd332}, [%rd50+16];
	fma.rn.f64 	%fd333, %fd330, %fd325, %fd331;
	fma.rn.f64 	%fd334, %fd333, %fd325, %fd332;
	ld.global.nc.v2.f64 	{%fd335, %fd336}, [%rd50+32];
	fma.rn.f64 	%fd337, %fd334, %fd325, %fd335;
	fma.rn.f64 	%fd338, %fd337, %fd325, %fd336;
	fma.rn.f64 	%fd339, %fd338, %fd481, %fd481;
	fma.rn.f64 	%fd340, %fd338, %fd325, 0d3FF0000000000000;
	selp.f64 	%fd341, %fd340, %fd339, %p37;
	and.b32  	%r90, %r126, 2;
	setp.eq.s32 	%p38, %r90, 0;
	mov.f64 	%fd342, 0d0000000000000000;
	sub.f64 	%fd343, %fd342, %fd341;
	selp.f64 	%fd65, %fd341, %fd343, %p38;
	abs.f64 	%fd66, %fd3;
	setp.neu.f64 	%p39, %fd66, 0d7FF0000000000000;
	@%p39 bra 	$L__BB1_44;
	mov.f64 	%fd349, 0d0000000000000000;
	mul.rn.f64 	%fd483, %fd3, %fd349;
	mov.b32 	%r128, 1;
	bra.uni 	$L__BB1_47;
$L__BB1_44:
	mul.f64 	%fd344, %fd3, 0d3FE45F306DC9C883;
	cvt.rni.s32.f64 	%r127, %fd344;
	cvt.rn.f64.s32 	%fd345, %r127;
	fma.rn.f64 	%fd346, %fd345, 0dBFF921FB54442D18, %fd3;
	fma.rn.f64 	%fd347, %fd345, 0dBC91A62633145C00, %fd346;
	fma.rn.f64 	%fd483, %fd345, 0dB97B839A252049C0, %fd347;
	setp.ltu.f64 	%p40, %fd66, 0d41E0000000000000;
	@%p40 bra 	$L__BB1_46;
	{ // callseq 10, 0
	.param .b64 param0;
	st.param.f64 	[param0], %fd3;
	.param .align 16 .b8 retval0[16];
	call.uni (retval0), 
	__internal_trig_reduction_slowpathd, 
	(
	param0
	);
	ld.param.f64 	%fd483, [retval0];
	ld.param.b32 	%r127, [retval0+8];
	} // callseq 10
$L__BB1_46:
	add.s32 	%r128, %r127, 1;
$L__BB1_47:
	setp.neu.f64 	%p41, %fd66, 0d7FF0000000000000;
	shl.b32 	%r93, %r128, 6;
	cvt.u64.u32 	%rd51, %r93;
	and.b64  	%rd52, %rd51, 64;
	mov.u64 	%rd53, __cudart_sin_cos_coeffs;
	add.s64 	%rd54, %rd53, %rd52;
	mul.rn.f64 	%fd350, %fd483, %fd483;
	and.b32  	%r94, %r128, 1;
	setp.eq.b32 	%p42, %r94, 1;
	selp.f64 	%fd351, 0dBDA8FF8320FD8164, 0d3DE5DB65F9785EBA, %p42;
	ld.global.nc.v2.f64 	{%fd352, %fd353}, [%rd54];
	fma.rn.f64 	%fd354, %fd351, %fd350, %fd352;
	fma.rn.f64 	%fd355, %fd354, %fd350, %fd353;
	ld.global.nc.v2.f64 	{%fd356, %fd357}, [%rd54+16];
	fma.rn.f64 	%fd358, %fd355, %fd350, %fd356;
	fma.rn.f64 	%fd359, %fd358, %fd350, %fd357;
	ld.global.nc.v2.f64 	{%fd360, %fd361}, [%rd54+32];
	fma.rn.f64 	%fd362, %fd359, %fd350, %fd360;
	fma.rn.f64 	%fd363, %fd362, %fd350, %fd361;
	fma.rn.f64 	%fd364, %fd363, %fd483, %fd483;
	fma.rn.f64 	%fd365, %fd363, %fd350, 0d3FF0000000000000;
	selp.f64 	%fd366, %fd365, %fd364, %p42;
	and.b32  	%r95, %r128, 2;
	setp.eq.s32 	%p43, %r95, 0;
	mov.f64 	%fd367, 0d0000000000000000;
	sub.f64 	%fd368, %fd367, %fd366;
	selp.f64 	%fd72, %fd366, %fd368, %p43;
	@%p41 bra 	$L__BB1_49;
	mov.f64 	%fd374, 0d0000000000000000;
	mul.rn.f64 	%fd484, %fd3, %fd374;
	mov.b32 	%r129, 0;
	bra.uni 	$L__BB1_51;
$L__BB1_49:
	mul.f64 	%fd369, %fd3, 0d3FE45F306DC9C883;
	cvt.rni.s32.f64 	%r129, %fd369;
	cvt.rn.f64.s32 	%fd370, %r129;
	fma.rn.f64 	%fd371, %fd370, 0dBFF921FB54442D18, %fd3;
	fma.rn.f64 	%fd372, %fd370, 0dBC91A62633145C00, %fd371;
	fma.rn.f64 	%fd484, %fd370, 0dB97B839A252049C0, %fd372;
	setp.ltu.f64 	%p44, %fd66, 0d41E0000000000000;
	@%p44 bra 	$L__BB1_51;
	{ // callseq 11, 0
	.param .b64 param0;
	st.param.f64 	[param0], %fd3;
	.param .align 16 .b8 retval0[16];
	call.uni (retval0), 
	__internal_trig_reduction_slowpathd, 
	(
	param0
	);
	ld.param.f64 	%fd484, [retval0];
	ld.param.b32 	%r129, [retval0+8];
	} // callseq 11
$L__BB1_51:
	shl.b32 	%r98, %r129, 6;
	cvt.u64.u32 	%rd55, %r98;
	and.b64  	%rd56, %rd55, 64;
	add.s64 	%rd58, %rd53, %rd56;
	mul.rn.f64 	%fd375, %fd484, %fd484;
	and.b32  	%r99, %r129, 1;
	setp.eq.b32 	%p45, %r99, 1;
	selp.f64 	%fd376, 0dBDA8FF8320FD8164, 0d3DE5DB65F9785EBA, %p45;
	ld.global.nc.v2.f64 	{%fd377, %fd378}, [%rd58];
	fma.rn.f64 	%fd379, %fd376, %fd375, %fd377;
	fma.rn.f64 	%fd380, %fd379, %fd375, %fd378;
	ld.global.nc.v2.f64 	{%fd381, %fd382}, [%rd58+16];
	fma.rn.f64 	%fd383, %fd380, %fd375, %fd381;
	fma.rn.f64 	%fd384, %fd383, %fd375, %fd382;
	ld.global.nc.v2.f64 	{%fd385, %fd386}, [%rd58+32];
	fma.rn.f64 	%fd387, %fd384, %fd375, %fd385;
	fma.rn.f64 	%fd388, %fd387, %fd375, %fd386;
	fma.rn.f64 	%fd389, %fd388, %fd484, %fd484;
	fma.rn.f64 	%fd390, %fd388, %fd375, 0d3FF0000000000000;
	selp.f64 	%fd391, %fd390, %fd389, %p45;
	and.b32  	%r100, %r129, 2;
	setp.eq.s32 	%p46, %r100, 0;
	mov.f64 	%fd392, 0d0000000000000000;
	sub.f64 	%fd393, %fd392, %fd391;
	selp.f64 	%fd77, %fd391, %fd393, %p46;
	abs.f64 	%fd78, %fd5;
	setp.neu.f64 	%p47, %fd78, 0d7FF0000000000000;
	@%p47 bra 	$L__BB1_53;
	mov.f64 	%fd399, 0d0000000000000000;
	mul.rn.f64 	%fd486, %fd5, %fd399;
	mov.b32 	%r131, 1;
	bra.uni 	$L__BB1_56;
$L__BB1_53:
	mul.f64 	%fd394, %fd5, 0d3FE45F306DC9C883;
	cvt.rni.s32.f64 	%r130, %fd394;
	cvt.rn.f64.s32 	%fd395, %r130;
	fma.rn.f64 	%fd396, %fd395, 0dBFF921FB54442D18, %fd5;
	fma.rn.f64 	%fd397, %fd395, 0dBC91A62633145C00, %fd396;
	fma.rn.f64 	%fd486, %fd395, 0dB97B839A252049C0, %fd397;
	setp.ltu.f64 	%p48, %fd78, 0d41E0000000000000;
	@%p48 bra 	$L__BB1_55;
	{ // callseq 12, 0
	.param .b64 param0;
	st.param.f64 	[param0], %fd5;
	.param .align 16 .b8 retval0[16];
	call.uni (retval0), 
	__internal_trig_reduction_slowpathd, 
	(
	param0
	);
	ld.param.f64 	%fd486, [retval0];
	ld.param.b32 	%r130, [retval0+8];
	} // callseq 12
$L__BB1_55:
	add.s32 	%r131, %r130, 1;
$L__BB1_56:
	setp.neu.f64 	%p49, %fd78, 0d7FF0000000000000;
	shl.b32 	%r103, %r131, 6;
	cvt.u64.u32 	%rd59, %r103;
	and.b64  	%rd60, %rd59, 64;
	mov.u64 	%rd61, __cudart_sin_cos_coeffs;
	add.s64 	%rd62, %rd61, %rd60;
	mul.rn.f64 	%fd400, %fd486, %fd486;
	and.b32  	%r104, %r131, 1;
	setp.eq.b32 	%p50, %r104, 1;
	selp.f64 	%fd401, 0dBDA8FF8320FD8164, 0d3DE5DB65F9785EBA, %p50;
	ld.global.nc.v2.f64 	{%fd402, %fd403}, [%rd62];
	fma.rn.f64 	%fd404, %fd401, %fd400, %fd402;
	fma.rn.f64 	%fd405, %fd404, %fd400, %fd403;
	ld.global.nc.v2.f64 	{%fd406, %fd407}, [%rd62+16];
	fma.rn.f64 	%fd408, %fd405, %fd400, %fd406;
	fma.rn.f64 	%fd409, %fd408, %fd400, %fd407;
	ld.global.nc.v2.f64 	{%fd410, %fd411}, [%rd62+32];
	fma.rn.f64 	%fd412, %fd409, %fd400, %fd410;
	fma.rn.f64 	%fd413, %fd412, %fd400, %fd411;
	fma.rn.f64 	%fd414, %fd413, %fd486, %fd486;
	fma.rn.f64 	%fd415, %fd413, %fd400, 0d3FF0000000000000;
	selp.f64 	%fd416, %fd415, %fd414, %p50;
	and.b32  	%r105, %r131, 2;
	setp.eq.s32 	%p51, %r105, 0;
	mov.f64 	%fd417, 0d0000000000000000;
	sub.f64 	%fd418, %fd417, %fd416;
	selp.f64 	%fd84, %fd416, %fd418, %p51;
	@%p49 bra 	$L__BB1_58;
	mov.f64 	%fd424, 0d0000000000000000;
	mul.rn.f64 	%fd487, %fd5, %fd424;
	mov.b32 	%r132, 0;
	bra.uni 	$L__BB1_60;
$L__BB1_58:
	mul.f64 	%fd419, %fd5, 0d3FE45F306DC9C883;
	cvt.rni.s32.f64 	%r132, %fd419;
	cvt.rn.f64.s32 	%fd420, %r132;
	fma.rn.f64 	%fd421, %fd420, 0dBFF921FB54442D18, %fd5;
	fma.rn.f64 	%fd422, %fd420, 0dBC91A62633145C00, %fd421;
	fma.rn.f64 	%fd487, %fd420, 0dB97B839A252049C0, %fd422;
	setp.ltu.f64 	%p52, %fd78, 0d41E0000000000000;
	@%p52 bra 	$L__BB1_60;
	{ // callseq 13, 0
	.param .b64 param0;
	st.param.f64 	[param0], %fd5;
	.param .align 16 .b8 retval0[16];
	call.uni (retval0), 
	__internal_trig_reduction_slowpathd, 
	(
	param0
	);
	ld.param.f64 	%fd487, [retval0];
	ld.param.b32 	%r132, [retval0+8];
	} // callseq 13
$L__BB1_60:
	ld.param.u64 	%rd82, [_Z24compute_positions_kernelPdS_S_S_S_S_S_S_S_i_param_8];
	ld.param.u64 	%rd81, [_Z24compute_positions_kernelPdS_S_S_S_S_S_S_S_i_param_7];
	ld.param.u64 	%rd80, [_Z24compute_positions_kernelPdS_S_S_S_S_S_S_S_i_param_6];
	mul.f64 	%fd425, %fd41, %fd48;
	mov.u32 	%r108, %ctaid.x;
	mov.u32 	%r109, %ntid.x;
	mov.u32 	%r110, %tid.x;
	mad.lo.s32 	%r111, %r108, %r109, %r110;
	shl.b32 	%r112, %r132, 6;
	cvt.u64.u32 	%rd63, %r112;
	and.b64  	%rd64, %rd63, 64;
	mov.u64 	%rd65, __cudart_sin_cos_coeffs;
	add.s64 	%rd66, %rd65, %rd64;
	mul.rn.f64 	%fd426, %fd487, %fd487;
	and.b32  	%r113, %r132, 1;
	setp.eq.b32 	%p53, %r113, 1;
	selp.f64 	%fd427, 0dBDA8FF8320FD8164, 0d3DE5DB65F9785EBA, %p53;
	ld.global.nc.v2.f64 	{%fd428, %fd429}, [%rd66];
	fma.rn.f64 	%fd430, %fd427, %fd426, %fd428;
	fma.rn.f64 	%fd431, %fd430, %fd426, %fd429;
	ld.global.nc.v2.f64 	{%fd432, %fd433}, [%rd66+16];
	fma.rn.f64 	%fd434, %fd431, %fd426, %fd432;
	fma.rn.f64 	%fd435, %fd434, %fd426, %fd433;
	ld.global.nc.v2.f64 	{%fd436, %fd437}, [%rd66+32];
	fma.rn.f64 	%fd438, %fd435, %fd426, %fd436;
	fma.rn.f64 	%fd439, %fd438, %fd426, %fd437;
	fma.rn.f64 	%fd440, %fd439, %fd487, %fd487;
	fma.rn.f64 	%fd441, %fd439, %fd426, 0d3FF0000000000000;
	selp.f64 	%fd442, %fd441, %fd440, %p53;
	and.b32  	%r114, %r132, 2;
	setp.eq.s32 	%p54, %r114, 0;
	mov.f64 	%fd443, 0d0000000000000000;
	sub.f64 	%fd444, %fd443, %fd442;
	selp.f64 	%fd445, %fd442, %fd444, %p54;
	mul.f64 	%fd446, %fd60, %fd84;
	mul.f64 	%fd447, %fd65, %fd445;
	mul.f64 	%fd448, %fd72, %fd447;
	sub.f64 	%fd449, %fd446, %fd448;
	mul.f64 	%fd450, %fd425, %fd449;
	neg.f64 	%fd451, %fd60;
	mul.f64 	%fd452, %fd445, %fd451;
	mul.f64 	%fd453, %fd65, %fd84;
	mul.f64 	%fd454, %fd72, %fd453;
	sub.f64 	%fd455, %fd452, %fd454;
	fma.rn.f64 	%fd456, %fd53, %fd455, %fd450;
	cvta.to.global.u64 	%rd67, %rd80;
	mul.wide.s32 	%rd68, %r111, 8;
	add.s64 	%rd69, %rd67, %rd68;
	st.global.f64 	[%rd69], %fd456;
	mul.f64 	%fd457, %fd60, %fd445;
	fma.rn.f64 	%fd458, %fd72, %fd457, %fd453;
	mul.f64 	%fd459, %fd425, %fd458;
	mul.f64 	%fd460, %fd72, %fd446;
	sub.f64 	%fd461, %fd460, %fd447;
	fma.rn.f64 	%fd462, %fd53, %fd461, %fd459;
	cvta.to.global.u64 	%rd70, %rd81;
	add.s64 	%rd71, %rd70, %rd68;
	st.global.f64 	[%rd71], %fd462;
	mul.f64 	%fd463, %fd77, %fd445;
	mul.f64 	%fd464, %fd425, %fd463;
	mul.f64 	%fd465, %fd77, %fd84;
	fma.rn.f64 	%fd466, %fd53, %fd465, %fd464;
	cvta.to.global.u64 	%rd72, %rd82;
	add.s64 	%rd73, %rd72, %rd68;
	st.global.f64 	[%rd73], %fd466;
$L__BB1_61:
	ret;

}
.func  (.param .align 16 .b8 func_retval0[16]) __internal_trig_reduction_slowpathd(
	.param .b64 __internal_trig_reduction_slowpathd_param_0
)
{
	.local .align 8 .b8 	__local_depot2[40];
	.reg .b64 	%SP;
	.reg .b64 	%SPL;
	.reg .pred 	%p<10>;
	.reg .b32 	%r<47>;
	.reg .b64 	%rd<74>;
	.reg .b64 	%fd<5>;

	mov.u64 	%SPL, __local_depot2;
	ld.param.f64 	%fd4, [__internal_trig_reduction_slowpathd_param_0];
	add.u64 	%rd1, %SPL, 0;
	{
	.reg .b32 %temp; 
	mov.b64 	{%temp, %r1}, %fd4;
	}
	shr.u32 	%r2, %r1, 20;
	and.b32  	%r3, %r2, 2047;
	setp.eq.s32 	%p1, %r3, 2047;
	mov.b32 	%r46, 0;
	@%p1 bra 	$L__BB2_9;
	add.s32 	%r20, %r3, -1024;
	mov.b64 	%rd20, %fd4;
	shl.b64 	%rd2, %rd20, 11;
	shr.u32 	%r4, %r20, 6;
	sub.s32 	%r45, 15, %r4;
	sub.s32 	%r21, 19, %r4;
	setp.lt.u32 	%p2, %r20, 128;
	selp.b32 	%r6, 18, %r21, %p2;
	setp.ge.s32 	%p3, %r45, %r6;
	mov.b64 	%rd70, 0;
	@%p3 bra 	$L__BB2_4;
	add.s32 	%r23, %r6, %r4;
	neg.s32 	%r43, %r23;
	or.b64  	%rd3, %rd2, -9223372036854775808;
	mov.b64 	%rd70, 0;
	mov.b32 	%r42, 0;
	mov.u64 	%rd25, __cudart_i2opi_d;
	mov.u32 	%r44, %r45;
$L__BB2_3:
	.pragma "nounroll";
	mul.wide.s32 	%rd22, %r42, 8;
	add.s64 	%rd23, %rd1, %rd22;
	mul.wide.s32 	%rd24, %r44, 8;
	add.s64 	%rd26, %rd25, %rd24;
	ld.global.nc.u64 	%rd27, [%rd26];
	{
	.reg .u32 %r0, %r1, %r2, %r3, %alo, %ahi, %blo, %bhi, %clo, %chi;
	mov.b64 	{%alo,%ahi}, %rd27;
	mov.b64 	{%blo,%bhi}, %rd3;
	mov.b64 	{%clo,%chi}, %rd70;
	mad.lo.cc.u32 	%r0, %alo, %blo, %clo;
	madc.hi.cc.u32 	%r1, %alo, %blo, %chi;
	madc.hi.u32 	%r2, %alo, %bhi, 0;
	mad.lo.cc.u32 	%r1, %alo, %bhi, %r1;
	madc.hi.cc.u32 	%r2, %ahi, %blo, %r2;
	madc.hi.u32 	%r3, %ahi, %bhi, 0;
	mad.lo.cc.u32 	%r1, %ahi, %blo, %r1;
	madc.lo.cc.u32 	%r2, %ahi, %bhi, %r2;
	addc.u32 	%r3, %r3, 0;
	mov.b64 	%rd28, {%r0,%r1};
	mov.b64 	%rd70, {%r2,%r3};
	}
	st.local.u64 	[%rd23], %rd28;
	add.s32 	%r44, %r44, 1;
	add.s32 	%r43, %r43, 1;
	add.s32 	%r42, %r42, 1;
	setp.ne.s32 	%p4, %r43, -15;
	mov.u32 	%r45, %r6;
	@%p4 bra 	$L__BB2_3;
$L__BB2_4:
	cvt.s64.s32 	%rd29, %r45;
	cvt.u64.u32 	%rd30, %r4;
	add.s64 	%rd31, %rd30, %rd29;
	shl.b64 	%rd32, %rd31, 3;
	add.s64 	%rd33, %rd1, %rd32;
	st.local.u64 	[%rd33+-120], %rd70;
	and.b32  	%r15, %r2, 63;
	ld.local.u64 	%rd72, [%rd1+16];
	ld.local.u64 	%rd71, [%rd1+24];
	setp.eq.s32 	%p5, %r15, 0;
	@%p5 bra 	$L__BB2_6;
	shl.b64 	%rd34, %rd71, %r15;
	shr.u64 	%rd35, %rd72, 1;
	xor.b32  	%r24, %r15, 63;
	shr.u64 	%rd36, %rd35, %r24;
	or.b64  	%rd71, %rd34, %rd36;
	ld.local.u64 	%rd37, [%rd1+8];
	shl.b64 	%rd38, %rd72, %r15;
	shr.u64 	%rd39, %rd37, 1;
	shr.u64 	%rd40, %rd39, %r24;
	or.b64  	%rd72, %rd38, %rd40;
$L__BB2_6:
	and.b32  	%r25, %r1, -2147483648;
	shr.u64 	%rd41, %rd71, 62;
	cvt.u32.u64 	%r26, %rd41;
	mov.b64 	{%r27, %r28}, %rd71;
	mov.b64 	{%r29, %r30}, %rd72;
	shf.l.wrap.b32 	%r31, %r30, %r27, 2;
	shf.l.wrap.b32 	%r32, %r27, %r28, 2;
	mov.b64 	%rd42, {%r31, %r32};
	shl.b64 	%rd43, %rd72, 2;
	shr.u64 	%rd44, %rd42, 63;
	cvt.u32.u64 	%r33, %rd44;
	add.s32 	%r34, %r33, %r26;
	setp.eq.s32 	%p6, %r25, 0;
	neg.s32 	%r35, %r34;
	selp.b32 	%r46, %r34, %r35, %p6;
	setp.gt.s64 	%p7, %rd42, -1;
	mov.b64 	%rd45, 0;
	{
	.reg .u32 %r0, %r1, %r2, %r3, %a0, %a1, %a2, %a3, %b0, %b1, %b2, %b3;
	mov.b64 	{%a0,%a1}, %rd45;
	mov.b64 	{%a2,%a3}, %rd45;
	mov.b64 	{%b0,%b1}, %rd43;
	mov.b64 	{%b2,%b3}, %rd42;
	sub.cc.u32 	%r0, %a0, %b0;
	subc.cc.u32 	%r1, %a1, %b1;
	subc.cc.u32 	%r2, %a2, %b2;
	subc.u32 	%r3, %a3, %b3;
	mov.b64 	%rd46, {%r0,%r1};
	mov.b64 	%rd47, {%r2,%r3};
	}
	xor.b32  	%r36, %r25, -2147483648;
	selp.b64 	%rd73, %rd42, %rd47, %p7;
	selp.b64 	%rd14, %rd43, %rd46, %p7;
	selp.b32 	%r17, %r25, %r36, %p7;
	clz.b64 	%r37, %rd73;
	cvt.u64.u32 	%rd15, %r37;
	setp.eq.s32 	%p8, %r37, 0;
	@%p8 bra 	$L__BB2_8;
	cvt.u32.u64 	%r38, %rd15;
	and.b32  	%r39, %r38, 63;
	shl.b64 	%rd48, %rd73, %r39;
	shr.u64 	%rd49, %rd14, 1;
	not.b32 	%r40, %r38;
	and.b32  	%r41, %r40, 63;
	shr.u64 	%rd50, %rd49, %r41;
	or.b64  	%rd73, %rd48, %rd50;
$L__BB2_8:
	mov.b64 	%rd51, -3958705157555305931;
	{
	.reg .u32 %r0, %r1, %r2, %r3, %alo, %ahi, %blo, %bhi;
	mov.b64 	{%alo,%ahi}, %rd73;
	mov.b64 	{%blo,%bhi}, %rd51;
	mul.lo.u32 	%r0, %alo, %blo;
	mul.hi.u32 	%r1, %alo, %blo;
	mad.lo.cc.u32 	%r1, %alo, %bhi, %r1;
	madc.hi.u32 	%r2, %alo, %bhi, 0;
	mad.lo.cc.u32 	%r1, %ahi, %blo, %r1;
	madc.hi.cc.u32 	%r2, %ahi, %blo, %r2;
	madc.hi.u32 	%r3, %ahi, %bhi, 0;
	mad.lo.cc.u32 	%r2, %ahi, %bhi, %r2;
	addc.u32 	%r3, %r3, 0;
	mov.b64 	%rd52, {%r0,%r1};
	mov.b64 	%rd53, {%r2,%r3};
	}
	setp.gt.s64 	%p9, %rd53, 0;
	{
	.reg .u32 %r0, %r1, %r2, %r3, %a0, %a1, %a2, %a3, %b0, %b1, %b2, %b3;
	mov.b64 	{%a0,%a1}, %rd52;
	mov.b64 	{%a2,%a3}, %rd53;
	mov.b64 	{%b0,%b1}, %rd52;
	mov.b64 	{%b2,%b3}, %rd53;
	add.cc.u32 	%r0, %a0, %b0;
	addc.cc.u32 	%r1, %a1, %b1;
	addc.cc.u32 	%r2, %a2, %b2;
	addc.u32 	%r3, %a3, %b3;
	mov.b64 	%rd54, {%r0,%r1};
	mov.b64 	%rd55, {%r2,%r3};
	}
	selp.b64 	%rd56, %rd55, %rd53, %p9;
	selp.s64 	%rd57, -1, 0, %p9;
	sub.s64 	%rd58, %rd57, %rd15;
	cvt.u64.u32 	%rd59, %r17;
	shl.b64 	%rd60, %rd59, 32;
	add.s64 	%rd61, %rd56, 1;
	shr.u64 	%rd62, %rd61, 10;
	add.s64 	%rd63, %rd62, 1;
	shr.u64 	%rd64, %rd63, 1;
	shl.b64 	%rd65, %rd58, 52;
	add.s64 	%rd66, %rd65, %rd64;
	add.s64 	%rd67, %rd66, 4602678819172646912;
	or.b64  	%rd68, %rd67, %rd60;
	mov.b64 	%fd4, %rd68;
$L__BB2_9:
	st.param.f64 	[func_retval0], %fd4;
	st.param.b32 	[func_retval0+8], %r46;
	ret;

}


// ===== COMPILED SASS (sm_100) =====

	.target	sm_100

	.elftype	@"ET_EXEC"


//--------------------- .note.nv.tkinfo           --------------------------
	.section	.note.nv.tkinfo,"",@"SHT_NOTE"
	.sectionflags	@"SHF_NOTE_NV_TKINFO"
	.tkinfo
        /*0018*/ 	.word	0x00000002
        /*0030*/ 	.string	""
        /*0030*/ 	.string	"ptxas"
        /*0030*/ 	.string	"Cuda compilation tools, release 13.0, V13.0.88"
        /*0030*/ 	.string	"Build cuda_13.0.r13.0/compiler.36424714_0"
        /*0030*/ 	.string	"-arch sm_100 -m 64 "



//--------------------- .note.nv.cuinfo           --------------------------
	.section	.note.nv.cuinfo,"",@"SHT_NOTE"
	.sectionflags	@"SHF_NOTE_NV_CUINFO"
        /*0018*/ 	.short	0x0002
        /*001a*/ 	.short	0x0064
        /*001c*/ 	.short	0x0082
	.zero		2


//--------------------- .nv.info                  --------------------------
	.section	.nv.info,"",@"SHT_CUDA_INFO"
	.align	4


	//----- nvinfo : EIATTR_REGCOUNT
	.align		4
        /*0000*/ 	.byte	0x04, 0x2f
        /*0002*/ 	.short	(.L_6 - .L_5)
	.align		4
.L_5:
        /*0004*/ 	.word	index@(_Z19j2_propagate_kernelPdS_S_S_S_S_id)
        /*0008*/ 	.word	0x0000002c


	//----- nvinfo : EIATTR_FRAME_SIZE
	.align		4
.L_6:
        /*000c*/ 	.byte	0x04, 0x11
        /*000e*/ 	.short	(.L_8 - .L_7)
	.align		4
.L_7:
        /*0010*/ 	.word	index@($_Z19j2_propagate_kernelPdS_S_S_S_S_id$__internal_trig_reduction_slowpathd)
        /*0014*/ 	.word	0x00000028


	//----- nvinfo : EIATTR_FRAME_SIZE
	.align		4
.L_8:
        /*0018*/ 	.byte	0x04, 0x11
        /*001a*/ 	.short	(.L_10 - .L_9)
	.align		4
.L_9:
        /*001c*/ 	.word	index@($__internal_3_$__cuda_sm20_dsqrt_rn_f64_mediumpath_v1)
        /*0020*/ 	.word	0x00000028


	//----- nvinfo : EIATTR_FRAME_SIZE
	.align		4
.L_10:
        /*0024*/ 	.byte	0x04, 0x11
        /*0026*/ 	.short	(.L_12 - .L_11)
	.align		4
.L_11:
        /*0028*/ 	.word	index@($__internal_2_$__cuda_sm20_div_rn_f64_full)
        /*002c*/ 	.word	0x00000028


	//----- nvinfo : EIATTR_FRAME_SIZE
	.align		4
.L_12:
        /*0030*/ 	.byte	0x04, 0x11
        /*0032*/ 	.short	(.L_14 - .L_13)
	.align		4
.L_13:
        /*0034*/ 	.word	index@(_Z19j2_propagate_kernelPdS_S_S_S_S_id)
        /*0038*/ 	.word	0x00000028


	//----- nvinfo : EIATTR_REGCOUNT
	.align		4
.L_14:
        /*003c*/ 	.byte	0x04, 0x2f
        /*003e*/ 	.short	(.L_16 - .L_15)
	.align		4
.L_15:
        /*0040*/ 	.word	index@(_Z24compute_positions_kernelPdS_S_S_S_S_S_S_S_i)
        /*0044*/ 	.word	0x00000028


	//----- nvinfo : EIATTR_FRAME_SIZE
	.align		4
.L_16:
        /*0048*/ 	.byte	0x04, 0x11
        /*004a*/ 	.short	(.L_18 - .L_17)
	.align		4
.L_17:
        /*004c*/ 	.word	index@($_Z24compute_positions_kernelPdS_S_S_S_S_S_S_S_i$__internal_trig_reduction_slowpathd)
        /*0050*/ 	.word	0x00000028


	//----- nvinfo : EIATTR_FRAME_SIZE
	.align		4
.L_18:
        /*0054*/ 	.byte	0x04, 0x11
        /*0056*/ 	.short	(.L_20 - .L_19)
	.align		4
.L_19:
        /*0058*/ 	.word	index@($__internal_1_$__cuda_sm20_dsqrt_rn_f64_mediumpath_v1)
        /*005c*/ 	.word	0x00000028


	//----- nvinfo : EIATTR_FRAME_SIZE
	.align		4
.L_20:
        /*0060*/ 	.byte	0x04, 0x11
        /*0062*/ 	.short	(.L_22 - .L_21)
	.align		4
.L_21:
        /*0064*/ 	.word	index@($__internal_0_$__cuda_sm20_div_rn_f64_full)
        /*0068*/ 	.word	0x00000028


	//----- nvinfo : EIATTR_FRAME_SIZE
	.align		4
.L_22:
        /*006c*/ 	.byte	0x04, 0x11
        /*006e*/ 	.short	(.L_24 - .L_23)
	.align		4
.L_23:
        /*0070*/ 	.word	index@(_Z24compute_positions_kernelPdS_S_S_S_S_S_S_S_i)
        /*0074*/ 	.word	0x00000028


	//----- nvinfo : EIATTR_MIN_STACK_SIZE
	.align		4
.L_24:
        /*0078*/ 	.byte	0x04, 0x12
        /*007a*/ 	.short	(.L_26 - .L_25)
	.align		4
.L_25:
        /*007c*/ 	.word	index@(_Z24compute_positions_kernelPdS_S_S_S_S_S_S_S_i)
        /*0080*/ 	.word	0x00000028


	//----- nvinfo : EIATTR_MIN_STACK_SIZE
	.align		4
.L_26:
        /*0084*/ 	.byte	0x04, 0x12
        /*0086*/ 	.short	(.L_28 - .L_27)
	.align		4
.L_27:
        /*0088*/ 	.word	index@(_Z19j2_propagate_kernelPdS_S_S_S_S_id)
        /*008c*/ 	.word	0x00000028
.L_28:


//--------------------- .nv.compat                --------------------------
	.section	.nv.compat,"",@"SHT_CUDA_COMPAT_INFO"
	.align	4
        /*0000*/ 	.byte	0x02, 0x09, 0x00, 0x00, 0x02, 0x02, 0x01, 0x00, 0x02, 0x05, 0x05, 0x00, 0x03, 0x07, 0x01, 0x01
        /*0010*/ 	.byte	0x02, 0x03, 0x00, 0x00, 0x02, 0x06, 0x01, 0x00, 0x04, 0x0b, 0x08, 0x00, 0x01, 0x00, 0x00, 0x00
        /*0020*/ 	.byte	0x00, 0x00, 0x00, 0x00


//--------------------- .nv.info._Z24compute_positions_kernelPdS_S_S_S_S_S_S_S_i --------------------------
	.section	.nv.info._Z24compute_positions_kernelPdS_S_S_S_S_S_S_S_i,"",@"SHT_CUDA_INFO"
	.sectionflags	@""
	.align	4


	//----- nvinfo : EIATTR_CUDA_API_VERSION
	.align		4
        /*0000*/ 	.byte	0x04, 0x37
        /*0002*/ 	.short	(.L_30 - .L_29)
.L_29:
        /*0004*/ 	.word	0x00000082


	//----- nvinfo : EIATTR_KPARAM_INFO
	.align		4
.L_30:
        /*0008*/ 	.byte	0x04, 0x17
        /*000a*/ 	.short	(.L_32 - .L_31)
.L_31:
        /*000c*/ 	.word	0x00000000
        /*0010*/ 	.short	0x0009
        /*0012*/ 	.short	0x0048
        /*0014*/ 	.byte	0x00, 0xf0, 0x11, 0x00


	//----- nvinfo : EIATTR_KPARAM_INFO
	.align		4
.L_32:
        /*0018*/ 	.byte	0x04, 0x17
        /*001a*/ 	.short	(.L_34 - .L_33)
.L_33:
        /*001c*/ 	.word	0x00000000
        /*0020*/ 	.short	0x0008
        /*0022*/ 	.short	0x0040
        /*0024*/ 	.byte	0x00, 0xf5, 0x21, 0x00


	//----- nvinfo : EIATTR_KPARAM_INFO
	.align		4
.L_34:
        /*0028*/ 	.byte	0x04, 0x17
        /*002a*/ 	.short	(.L_36 - .L_35)
.L_35:
        /*002c*/ 	.word	0x00000000
        /*0030*/ 	.short	0x0007
        /*0032*/ 	.short	0x0038
        /*0034*/ 	.byte	0x00, 0xf5, 0x21, 0x00


	//----- nvinfo : EIATTR_KPARAM_INFO
	.align		4
.L_36:
        /*0038*/ 	.byte	0x04, 0x17
        /*003a*/ 	.short	(.L_38 - .L_37)
.L_37:
        /*003c*/ 	.word	0x00000000
        /*0040*/ 	.short	0x0006
        /*0042*/ 	.short	0x0030
        /*0044*/ 	.byte	0x00, 0xf5, 0x21, 0x00


	//----- nvinfo : EIATTR_KPARAM_INFO
	.align		4
.L_38:
        /*0048*/ 	.byte	0x04, 0x17
        /*004a*/ 	.short	(.L_40 - .L_39)
.L_39:
        /*004c*/ 	.word	0x00000000
        /*0050*/ 	.short	0x0005
        /*0052*/ 	.short	0x0028
        /*0054*/ 	.byte	0x00, 0xf5, 0x21, 0x00


	//----- nvinfo : EIATTR_KPARAM_INFO
	.align		4
.L_40:
        /*0058*/ 	.byte	0x04, 0x17
        /*005a*/ 	.short	(.L_42 - .L_41)
.L_41:
        /*005c*/ 	.word	0x00000000
        /*0060*/ 	.short	0x0004
        /*0062*/ 	.short	0x0020
        /*0064*/ 	.byte	0x00, 0xf5, 0x21, 0x00


	//----- nvinfo : EIATTR_KPARAM_INFO
	.align		4
.L_42:
        /*0068*/ 	.byte	0x04, 0x17
        /*006a*/ 	.short	(.L_44 - .L_43)
.L_43:
        /*006c*/ 	.word	0x00000000
        /*0070*/ 	.short	0x0003
        /*0072*/ 	.short	0x0018
        /*0074*/ 	.byte	0x00, 0xf5, 0x21, 0x00


	//----- nvinfo : EIATTR_KPARAM_INFO
	.align		4
.L_44:
        /*0078*/ 	.byte	0x04, 0x17
        /*007a*/ 	.short	(.L_46 - .L_45)
.L_45:
        /*007c*/ 	.word	0x00000000
        /*0080*/ 	.short	0x0002
        /*0082*/ 	.short	0x0010
        /*0084*/ 	.byte	0x00, 0xf5, 0x21, 0x00


	//----- nvinfo : EIATTR_KPARAM_INFO
	.align		4
.L_46:
        /*0088*/ 	.byte	0x04, 0x17
        /*008a*/ 	.short	(.L_48 - .L_47)
.L_47:
        /*008c*/ 	.word	0x00000000
        /*0090*/ 	.short	0x0001
        /*0092*/ 	.short	0x0008
        /*0094*/ 	.byte	0x00, 0xf5, 0x21, 0x00


	//----- nvinfo : EIATTR_KPARAM_INFO
	.align		4
.L_48:
        /*0098*/ 	.byte	0x04, 0x17
        /*009a*/ 	.short	(.L_50 - .L_49)
.L_49:
        /*009c*/ 	.word	0x00000000
        /*00a0*/ 	.short	0x0000
        /*00a2*/ 	.short	0x0000
        /*00a4*/ 	.byte	0x00, 0xf5, 0x21, 0x00


	//----- nvinfo : EIATTR_SPARSE_MMA_MASK
	.align		4
.L_50:
        /*00a8*/ 	.byte	0x03, 0x50
        /*00aa*/ 	.short	0x0000


	//----- nvinfo : EIATTR_MAXREG_COUNT
	.align		4
        /*00ac*/ 	.byte	0x03, 0x1b
        /*00ae*/ 	.short	0x00ff


	//----- nvinfo : EIATTR_MERCURY_ISA_VERSION
	.align		4
        /*00b0*/ 	.byte	0x03, 0x5f
        /*00b2*/ 	.short	0x0101


	//----- nvinfo : EIATTR_VRC_CTA_INIT_COUNT
	.align		4
        /*00b4*/ 	.byte	0x02, 0x4a
	.zero		1
	.zero		1


	//----- nvinfo : EIATTR_EXIT_INSTR_OFFSETS
	.align		4
        /*00b8*/ 	.byte	0x04, 0x1c
        /*00ba*/ 	.short	(.L_52 - .L_51)


	//   ....[0]....
.L_51:
        /*00bc*/ 	.word	0x00000080


	//   ....[1]....
        /*00c0*/ 	.word	0x00003c30


	//----- nvinfo : EIATTR_CRS_STACK_SIZE
	.align		4
.L_52:
        /*00c4*/ 	.byte	0x04, 0x1e
        /*00c6*/ 	.short	(.L_54 - .L_53)
.L_53:
        /*00c8*/ 	.word	0x00000000


	//----- nvinfo : EIATTR_CBANK_PARAM_SIZE
	.align		4
.L_54:
        /*00cc*/ 	.byte	0x03, 0x19
        /*00ce*/ 	.short	0x004c


	//----- nvinfo : EIATTR_PARAM_CBANK
	.align		4
        /*00d0*/ 	.byte	0x04, 0x0a
        /*00d2*/ 	.short	(.L_56 - .L_55)
	.align		4
.L_55:
        /*00d4*/ 	.word	index@(.nv.constant0._Z24compute_positions_kernelPdS_S_S_S_S_S_S_S_i)
        /*00d8*/ 	.short	0x0380
        /*00da*/ 	.short	0x004c


	//----- nvinfo : EIATTR_SW_WAR
	.align		4
.L_56:
        /*00dc*/ 	.byte	0x04, 0x36
        /*00de*/ 	.short	(.L_58 - .L_57)
.L_57:
        /*00e0*/ 	.word	0x00000008
.L_58:


//--------------------- .nv.info._Z19j2_propagate_kernelPdS_S_S_S_S_id --------------------------
	.section	.nv.info._Z19j2_propagate_kernelPdS_S_S_S_S_id,"",@"SHT_CUDA_INFO"
	.sectionflags	@""
	.align	4


	//----- nvinfo : EIATTR_CUDA_API_VERSION
	.align		4
        /*0000*/ 	.byte	0x04, 0x37
        /*0002*/ 	.short	(.L_60 - .L_59)
.L_59:
        /*0004*/ 	.word	0x00000082


	//----- nvinfo : EIATTR_KPARAM_INFO
	.align		4
.L_60:
        /*0008*/ 	.byte	0x04, 0x17
        /*000a*/ 	.short	(.L_62 - .L_61)
.L_61:
        /*000c*/ 	.word	0x00000000
        /*0010*/ 	.short	0x0007
        /*0012*/ 	.short	0x0038
        /*0014*/ 	.byte	0x00, 0xf0, 0x21, 0x00


	//----- nvinfo : EIATTR_KPARAM_INFO
	.align		4
.L_62:
        /*0018*/ 	.byte	0x04, 0x17
        /*001a*/ 	.short	(.L_64 - .L_63)
.L_63:
        /*001c*/ 	.word	0x00000000
        /*0020*/ 	.short	0x0006
        /*0022*/ 	.short	0x0030
        /*0024*/ 	.byte	0x00, 0xf0, 0x11, 0x00


	//----- nvinfo : EIATTR_KPARAM_INFO
	.align		4
.L_64:
        /*0028*/ 	.byte	0x04, 0x17
        /*002a*/ 	.short	(.L_66 - .L_65)
.L_65:
        /*002c*/ 	.word	0x00000000
        /*0030*/ 	.short	0x0005
        /*0032*/ 	.short	0x0028
        /*0034*/ 	.byte	0x00, 0xf5, 0x21, 0x00


	//----- nvinfo : EIATTR_KPARAM_INFO
	.align		4
.L_66:
        /*0038*/ 	.byte	0x04, 0x17
        /*003a*/ 	.short	(.L_68 - .L_67)
.L_67:
        /*003c*/ 	.word	0x00000000
        /*0040*/ 	.short	0x0004
        /*0042*/ 	.short	0x0020
        /*0044*/ 	.byte	0x00, 0xf5, 0x21, 0x00


	//----- nvinfo : EIATTR_KPARAM_INFO
	.align		4
.L_68:
        /*0048*/ 	.byte	0x04, 0x17
        /*004a*/ 	.short	(.L_70 - .L_69)
.L_69:
        /*004c*/ 	.word	0x00000000
        /*0050*/ 	.short	0x0003
        /*0052*/ 	.short	0x0018
        /*0054*/ 	.byte	0x00, 0xf5, 0x21, 0x00


	//----- nvinfo : EIATTR_KPARAM_INFO
	.align		4
.L_70:
        /*0058*/ 	.byte	0x04, 0x17
        /*005a*/ 	.short	(.L_72 - .L_71)
.L_71:
        /*005c*/ 	.word	0x00000000
        /*0060*/ 	.short	0x0002
        /*0062*/ 	.short	0x0010
        /*0064*/ 	.byte	0x00, 0xf5, 0x21, 0x00


	//----- nvinfo : EIATTR_KPARAM_INFO
	.align		4
.L_72:
        /*0068*/ 	.byte	0x04, 0x17
        /*006a*/ 	.short	(.L_74 - .L_73)
.L_73:
        /*006c*/ 	.word	0x00000000
        /*0070*/ 	.short	0x0001
        /*0072*/ 	.short	0x0008
        /*0074*/ 	.byte	0x00, 0xf5, 0x21, 0x00


	//----- nvinfo : EIATTR_KPARAM_INFO
	.align		4
.L_74:
        /*0078*/ 	.byte	0x04, 0x17
        /*007a*/ 	.short	(.L_76 - .L_75)
.L_75:
        /*007c*/ 	.word	0x00000000
        /*0080*/ 	.short	0x0000
        /*0082*/ 	.short	0x0000
        /*0084*/ 	.byte	0x00, 0xf5, 0x21, 0x00


	//----- nvinfo : EIATTR_SPARSE_MMA_MASK
	.align		4
.L_76:
        /*0088*/ 	.byte	0x03, 0x50
        /*008a*/ 	.short	0x0000


	//----- nvinfo : EIATTR_MAXREG_COUNT
	.align		4
        /*008c*/ 	.byte	0x03, 0x1b
        /*008e*/ 	.short	0x00ff


	//----- nvinfo : EIATTR_MERCURY_ISA_VERSION
	.align		4
        /*0090*/ 	.byte	0x03, 0x5f
        /*0092*/ 	.short	0x0101


	//----- nvinfo : EIATTR_VRC_CTA_INIT_COUNT
	.align		4
        /*0094*/ 	.byte	0x02, 0x4a
	.zero		1
	.zero		1


	//----- nvinfo : EIATTR_EXIT_INSTR_OFFSETS
	.align		4
        /*0098*/ 	.byte	0x04, 0x1c
        /*009a*/ 	.short	(.L_78 - .L_77)


	//   ....[0]....
.L_77:
        /*009c*/ 	.word	0x00000080


	//   ....[1]....
        /*00a0*/ 	.word	0x00002950


	//----- nvinfo : EIATTR_CRS_STACK_SIZE
	.align		4
.L_78:
        /*00a4*/ 	.byte	0x04, 0x1e
        /*00a6*/ 	.short	(.L_80 - .L_79)
.L_79:
        /*00a8*/ 	.word	0x00000000


	//----- nvinfo : EIATTR_CBANK_PARAM_SIZE
	.align		4
.L_80:
        /*00ac*/ 	.byte	0x03, 0x19
        /*00ae*/ 	.short	0x0040


	//----- nvinfo : EIATTR_PARAM_CBANK
	.align		4
        /*00b0*/ 	.byte	0x04, 0x0a
        /*00b2*/ 	.short	(.L_82 - .L_81)
	.align		4
.L_81:
        /*00b4*/ 	.word	index@(.nv.constant0._Z19j2_propagate_kernelPdS_S_S_S_S_id)
        /*00b8*/ 	.short	0x0380
        /*00ba*/ 	.short	0x0040


	//----- nvinfo : EIATTR_SW_WAR
	.align		4
.L_82:
        /*00bc*/ 	.byte	0x04, 0x36
        /*00be*/ 	.short	(.L_84 - .L_83)
.L_83:
        /*00c0*/ 	.word	0x00000008
.L_84:


//--------------------- .nv.callgraph             --------------------------
	.section	.nv.callgraph,"",@"SHT_CUDA_CALLGRAPH"
	.align	4
	.sectionentsize	8
	.align		4
        /*0000*/ 	.word	0x00000000
	.align		4
        /*0004*/ 	.word	0xffffffff
	.align		4
        /*0008*/ 	.word	0x00000000
	.align		4
        /*000c*/ 	.word	0xfffffffe
	.align		4
        /*0010*/ 	.word	0x00000000
	.align		4
        /*0014*/ 	.word	0xfffffffd
	.align		4
        /*0018*/ 	.word	0x00000000
	.align		4
        /*001c*/ 	.word	0xfffffffc


//--------------------- .nv.constant3             --------------------------
	.section	.nv.constant3,"a",@progbits
	.align	8
.nv.constant3:
	.type		d_MU,@object
	.size		d_MU,(d_RE - d_MU)
d_MU:
        /*0000*/ 	.byte	0x00, 0x54, 0xda, 0x5b, 0x66, 0xa8, 0xf6, 0x42
	.type		d_RE,@object
	.size		d_RE,(d_J2 - d_RE)
d_RE:
        /*0008*/ 	.byte	0x00, 0x00, 0x00, 0x40, 0xa6, 0x54, 0x58, 0x41
	.type		d_J2,@object
	.size		d_J2,(.L_2 - d_J2)
d_J2:
        /*0010*/ 	.byte	0x7b, 0x10, 0x65, 0x1c, 0xe1, 0xbc, 0x51, 0x3f
.L_2:


//--------------------- .nv.constant4             --------------------------
	.section	.nv.constant4,"a",@progbits
	.align	8
	.align		8
.nv.constant4:
        /*0000*/ 	.dword	__cudart_i2opi_d
	.align		8
        /*0008*/ 	.dword	__cudart_sin_cos_coeffs


//--------------------- .text._Z24compute_positions_kernelPdS_S_S_S_S_S_S_S_i --------------------------
	.section	.text._Z24compute_positions_kernelPdS_S_S_S_S_S_S_S_i,"ax",@progbits
	.align	128
        .global         _Z24compute_positions_kernelPdS_S_S_S_S_S_S_S_i
        .type           _Z24compute_positions_kernelPdS_S_S_S_S_S_S_S_i,@function
        .size           _Z24compute_positions_kernelPdS_S_S_S_S_S_S_S_i,(.L_x_136 - _Z24compute_positions_kernelPdS_S_S_S_S_S_S_S_i)
        .other          _Z24compute_positions_kernelPdS_S_S_S_S_S_S_S_i,@"STO_CUDA_ENTRY STV_DEFAULT"
_Z24compute_positions_kernelPdS_S_S_S_S_S_S_S_i:
.text._Z24compute_positions_kernelPdS_S_S_S_S_S_S_S_i:
[----:B------:R-:W0:Y:S01]  /*0000*/  LDC R1, c[0x0][0x37c] ;  /* 0x0000df00ff017b82 */ /* 0x000e220000000800 */
[----:B------:R-:W1:Y:S07]  /*0010*/  S2R R0, SR_TID.X ;  /* 0x0000000000007919 */ /* 0x000e6e0000002100 */
[----:B------:R-:W1:Y:S01]  /*0020*/  S2UR UR4, SR_CTAID.X ;  /* 0x00000000000479c3 */ /* 0x000e620000002500 */
[----:B------:R-:W2:Y:S01]  /*0030*/  LDCU UR5, c[0x0][0x3c8] ;  /* 0x00007900ff0577ac */ /* 0x000ea20008000800 */
[----:B0-----:R-:W-:-:S06]  /*0040*/  VIADD R1, R1, 0xffffffd8 ;  /* 0xffffffd801017836 */ /* 0x001fcc0000000000 */
[----:B------:R-:W1:Y:S02]  /*0050*/  LDC R9, c[0x0][0x360] ;  /* 0x0000d800ff097b82 */ /* 0x000e640000000800 */
[----:B-1----:R-:W-:-:S05]  /*0060*/  IMAD R9, R9, UR4, R0 ;  /* 0x0000000409097c24 */ /* 0x002fca000f8e0200 */
[----:B--2---:R-:W-:-:S13]  /*0070*/  ISETP.GE.AND P0, PT, R9, UR5, PT ;  /* 0x0000000509007c0c */ /* 0x004fda000bf06270 */
[----:B------:R-:W-:Y:S05]  /*0080*/  @P0 EXIT ;  /* 0x000000000000094d */ /* 0x000fea0003800000 */
[----:B------:R-:W0:Y:S01]  /*0090*/  LDC.64 R4, c[0x0][0x3a8] ;  /* 0x0000ea00ff047b82 */ /* 0x000e220000000a00 */
[----:B------:R-:W1:Y:S07]  /*00a0*/  LDCU.64 UR4, c[0x0][0x358] ;  /* 0x00006b00ff0477ac */ /* 0x000e6e0008000a00 */
[----:B------:R-:W2:Y:S08]  /*00b0*/  LDC.64 R24, c[0x0][0x380] ;  /* 0x0000e000ff187b82 */ /* 0x000eb00000000a00 */
[----:B------:R-:W3:Y:S08]  /*00c0*/  LDC.64 R6, c[0x0][0x388] ;  /* 0x0000e200ff067b82 */ /* 0x000ef00000000a00 */
[----:B------:R-:W4:Y:S01]  /*00d0*/  LDC.64 R28, c[0x0][0x390] ;  /* 0x0000e400ff1c7b82 */ /* 0x000f220000000a00 */
[----:B0-----:R-:W-:-:S06]  /*00e0*/  IMAD.WIDE R4, R9, 0x8, R4 ;  /* 0x0000000809047825 */ /* 0x001fcc00078e0204 */
[----:B-1----:R-:W4:Y:S01]  /*00f0*/  LDG.E.64 R4, desc[UR4][R4.64] ;  /* 0x0000000404047981 */ /* 0x002f22000c1e1b00 */
[----:B------:R-:W0:Y:S08]  /*0100*/  LDC.64 R2, c[0x0][0x398] ;  /* 0x0000e600ff027b82 */ /* 0x000e300000000a00 */
[----:B------:R-:W1:Y:S01]  /*0110*/  LDC.64 R26, c[0x0][0x3a0] ;  /* 0x0000e800ff1a7b82 */ /* 0x000e620000000a00 */
[----:B--2---:R-:W-:-:S04]  /*0120*/  IMAD.WIDE R24, R9, 0x8, R24 ;  /* 0x0000000809187825 */ /* 0x004fc800078e0218 */
[C---:B---3--:R-:W-:Y:S02]  /*0130*/  IMAD.WIDE R6, R9.reuse, 0x8, R6 ;  /* 0x0000000809067825 */ /* 0x048fe400078e0206 */
[----:B------:R-:W5:Y:S02]  /*0140*/  LDG.E.64 R24, desc[UR4][R24.64] ;  /* 0x0000000418187981 */ /* 0x000f64000c1e1b00 */
[C---:B----4-:R-:W-:Y:S02]  /*0150*/  IMAD.WIDE R28, R9.reuse, 0x8, R28 ;  /* 0x00000008091c7825 */ /* 0x050fe400078e021c */
[----:B------:R-:W5:Y:S04]  /*0160*/  LDG.E.64 R6, desc[UR4][R6.64] ;  /* 0x0000000406067981 */ /* 0x000f68000c1e1b00 */
[----:B------:R-:W5:Y:S01]  /*0170*/  LDG.E.64 R28, desc[UR4][R28.64] ;  /* 0x000000041c1c7981 */ /* 0x000f62000c1e1b00 */
[----:B0-----:R-:W-:-:S06]  /*0180*/  IMAD.WIDE R2, R9, 0x8, R2 ;  /* 0x0000000809027825 */ /* 0x001fcc00078e0202 */
[----:B------:R-:W5:Y:S01]  /*0190*/  LDG.E.64 R2, desc[UR4][R2.64] ;  /* 0x0000000402027981 */ /* 0x000f62000c1e1b00 */
[----:B-1----:R-:W-:-:S06]  /*01a0*/  IMAD.WIDE R26, R9, 0x8, R26 ;  /* 0x00000008091a7825 */ /* 0x002fcc00078e021a */
[----:B------:R-:W5:Y:S01]  /*01b0*/  LDG.E.64 R26, desc[UR4][R26.64] ;  /* 0x000000041a1a7981 */ /* 0x000f62000c1e1b00 */
[----:B------:R-:W-:Y:S01]  /*01c0*/  BSSY.RECONVERGENT B2, `(.L_x_0) ;  /* 0x000001c000027945 */ /* 0x000fe20003800200 */
[----:B------:R-:W-:-:S14]  /*01d0*/  DSETP.NEU.AND P0, PT, |R4|, +INF , PT ;  /* 0x7ff000000400742a */ /* 0x000fdc0003f0d200 */
[----:B------:R-:W-:Y:S01]  /*01e0*/  @!P0 DMUL R20, RZ, R4 ;  /* 0x00000004ff148228 */ /* 0x000fe20000000000 */
[----:B------:R-:W-:Y:S01]  /*01f0*/  @!P0 IMAD.MOV.U32 R0, RZ, RZ, RZ ;  /* 0x000000ffff008224 */ /* 0x000fe200078e00ff */
[----:B------:R-:W-:Y:S09]  /*0200*/  @!P0 BRA `(.L_x_1) ;  /* 0x00000000005c8947 */ /* 0x000ff20003800000 */
[----:B------:R-:W-:Y:S01]  /*0210*/  UMOV UR6, 0x6dc9c883 ;  /* 0x6dc9c88300067882 */ /* 0x000fe20000000000 */
[----:B------:R-:W-:Y:S01]  /*0220*/  UMOV UR7, 0x3fe45f30 ;  /* 0x3fe45f3000077882 */ /* 0x000fe20000000000 */
[C---:B------:R-:W-:Y:S02]  /*0230*/  DSETP.GE.AND P0, PT, |R4|.reuse, 2.14748364800000000000e+09, PT ;  /* 0x41e000000400742a */ /* 0x040fe40003f06200 */
[----:B------:R-:W-:Y:S01]  /*0240*/  DMUL R8, R4, UR6 ;  /* 0x0000000604087c28 */ /* 0x000fe20008000000 */
[----:B------:R-:W-:Y:S01]  /*0250*/  UMOV UR6, 0x54442d18 ;  /* 0x54442d1800067882 */ /* 0x000fe20000000000 */
[----:B------:R-:W-:-:S04]  /*0260*/  UMOV UR7, 0x3ff921fb ;  /* 0x3ff921fb00077882 */ /* 0x000fc80000000000 */
[----:B------:R-:W0:Y:S08]  /*0270*/  F2I.F64 R0, R8 ;  /* 0x0000000800007311 */ /* 0x000e300000301100 */
[----:B0-----:R-:W0:Y:S02]  /*0280*/  I2F.F64 R20, R0 ;  /* 0x0000000000147312 */ /* 0x001e240000201c00 */
[----:B0-----:R-:W-:Y:S01]  /*0290*/  DFMA R10, R20, -UR6, R4 ;  /* 0x80000006140a7c2b */ /* 0x001fe20008000004 */
[----:B------:R-:W-:Y:S01]  /*02a0*/  UMOV UR6, 0x33145c00 ;  /* 0x33145c0000067882 */ /* 0x000fe20000000000 */
[----:B------:R-:W-:-:S06]  /*02b0*/  UMOV UR7, 0x3c91a626 ;  /* 0x3c91a62600077882 */ /* 0x000fcc0000000000 */
[----:B------:R-:W-:Y:S01]  /*02c0*/  DFMA R10, R20, -UR6, R10 ;  /* 0x80000006140a7c2b */ /* 0x000fe2000800000a */
[----:B------:R-:W-:Y:S01]  /*02d0*/  UMOV UR6, 0x252049c0 ;  /* 0x252049c000067882 */ /* 0x000fe20000000000 */
[----:B------:R-:W-:-:S06]  /*02e0*/  UMOV UR7, 0x397b839a ;  /* 0x397b839a00077882 */ /* 0x000fcc0000000000 */
[----:B------:R-:W-:Y:S01]  /*02f0*/  DFMA R20, R20, -UR6, R10 ;  /* 0x8000000614147c2b */ /* 0x000fe2000800000a */
[----:B------:R-:W-:Y:S10]  /*0300*/  @!P0 BRA `(.L_x_1) ;  /* 0x00000000001c8947 */ /* 0x000ff40003800000 */
[----:B------:R-:W-:Y:S01]  /*0310*/  IMAD.MOV.U32 R0, RZ, RZ, R4 ;  /* 0x000000ffff007224 */ /* 0x000fe200078e0004 */
[----:B------:R-:W-:Y:S01]  /*0320*/  MOV R23, 0x350 ;  /* 0x0000035000177802 */ /* 0x000fe20000000f00 */
[----:B------:R-:W-:-:S07]  /*0330*/  IMAD.MOV.U32 R30, RZ, RZ, R5 ;  /* 0x000000ffff1e7224 */ /* 0x000fce00078e0005 */
[----:B-----5:R-:W-:Y:S05]  /*0340*/  CALL.REL.NOINC `($_Z24compute_positions_kernelPdS_S_S_S_S_S_S_S_i$__internal_trig_reduction_slowpathd) ;  /* 0x0000004000687944 */ /* 0x020fea0003c00000 */
[----:B------:R-:W-:Y:S02]  /*0350*/  IMAD.MOV.U32 R0, RZ, RZ, R15 ;  /* 0x000000ffff007224 */ /* 0x000fe400078e000f */
[----:B------:R-:W-:Y:S02]  /*0360*/  IMAD.MOV.U32 R20, RZ, RZ, R12 ;  /* 0x000000ffff147224 */ /* 0x000fe400078e000c */
[----:B------:R-:W-:-:S07]  /*0370*/  IMAD.MOV.U32 R21, RZ, RZ, R13 ;  /* 0x000000ffff157224 */ /* 0x000fce00078e000d */
.L_x_1:
[----:B------:R-:W-:Y:S05]  /*0380*/  BSYNC.RECONVERGENT B2 ;  /* 0x0000000000027941 */ /* 0x000fea0003800200 */
.L_x_0:
[----:B------:R-:W0:Y:S01]  /*0390*/  LDCU.64 UR6, c[0x4][0x8] ;  /* 0x01000100ff0677ac */ /* 0x000e220008000a00 */
[----:B------:R-:W-:-:S05]  /*03a0*/  IMAD.SHL.U32 R8, R0, 0x40, RZ ;  /* 0x0000004000087824 */ /* 0x000fca00078e00ff */
[----:B------:R-:W-:-:S04]  /*03b0*/  LOP3.LUT R8, R8, 0x40, RZ, 0xc0, !PT ;  /* 0x0000004008087812 */ /* 0x000fc800078ec0ff */
[----:B0-----:R-:W-:-:S05]  /*03c0*/  IADD3 R30, P0, PT, R8, UR6, RZ ;  /* 0x00000006081e7c10 */ /* 0x001fca000ff1e0ff */
[----:B------:R-:W-:-:S05]  /*03d0*/  IMAD.X R31, RZ, RZ, UR7, P0 ;  /* 0x00000007ff1f7e24 */ /* 0x000fca00080e06ff */
[----:B------:R-:W2:Y:S04]  /*03e0*/  LDG.E.128.CONSTANT R8, desc[UR4][R30.64] ;  /* 0x000000041e087981 */ /* 0x000ea8000c1e9d00 */
[----:B------:R-:W3:Y:S04]  /*03f0*/  LDG.E.128.CONSTANT R12, desc[UR4][R30.64+0x10] ;  /* 0x000010041e0c7981 */ /* 0x000ee8000c1e9d00 */
[----:B------:R-:W4:Y:S01]  /*0400*/  LDG.E.128.CONSTANT R16, desc[UR4][R30.64+0x20] ;  /* 0x000020041e107981 */ /* 0x000f22000c1e9d00 */
[----:B------:R-:W-:Y:S01]  /*0410*/  LOP3.LUT R22, R0, 0x1, RZ, 0xc0, !PT ;  /* 0x0000000100167812 */ /* 0x000fe200078ec0ff */
[----:B------:R-:W-:Y:S01]  /*0420*/  IMAD.MOV.U32 R32, RZ, RZ, 0x20fd8164 ;  /* 0x20fd8164ff207424 */ /* 0x000fe200078e00ff */
[----:B------:R-:W-:Y:S01]  /*0430*/  DSETP.NEU.AND P1, PT, |R4|, +INF , PT ;  /* 0x7ff000000400742a */ /* 0x000fe20003f2d200 */
[----:B------:R-:W-:Y:S01]  /*0440*/  IMAD.MOV.U32 R33, RZ, RZ, 0x3da8ff83 ;  /* 0x3da8ff83ff217424 */ /* 0x000fe200078e00ff */
[----:B------:R-:W-:Y:S01]  /*0450*/  ISETP.NE.U32.AND P0, PT, R22, 0x1, PT ;  /* 0x000000011600780c */ /* 0x000fe20003f05070 */
[----:B------:R-:W-:Y:S01]  /*0460*/  DMUL R22, R20, R20 ;  /* 0x0000001414167228 */ /* 0x000fe20000000000 */
[----:B------:R-:W-:Y:S02]  /*0470*/  BSSY.RECONVERGENT B2, `(.L_x_2) ;  /* 0x000002e000027945 */ /* 0x000fe40003800200 */
[----:B------:R-:W-:-:S02]  /*0480*/  FSEL R32, R32, -8.06006814911005101289e+34, !P0 ;  /* 0xf9785eba20207808 */ /* 0x000fc40004000000 */
[----:B------:R-:W-:-:S06]  /*0490*/  FSEL R33, -R33, 0.11223486810922622681, !P0 ;  /* 0x3de5db6521217808 */ /* 0x000fcc0004000100 */
[----:B--2---:R-:W-:-:S08]  /*04a0*/  DFMA R8, R22, R32, R8 ;  /* 0x000000201608722b */ /* 0x004fd00000000008 */
[----:B------:R-:W-:-:S08]  /*04b0*/  DFMA R8, R22, R8, R10 ;  /* 0x000000081608722b */ /* 0x000fd0000000000a */
[----:B---3--:R-:W-:-:S08]  /*04c0*/  DFMA R8, R22, R8, R12 ;  /* 0x000000081608722b */ /* 0x008fd0000000000c */
[----:B------:R-:W-:-:S08]  /*04d0*/  DFMA R8, R22, R8, R14 ;  /* 0x000000081608722b */ /* 0x000fd0000000000e */
[----:B----4-:R-:W-:-:S08]  /*04e0*/  DFMA R8, R22, R8, R16 ;  /* 0x000000081608722b */ /* 0x010fd00000000010 */
[----:B------:R-:W-:-:S08]  /*04f0*/  DFMA R8, R22, R8, R18 ;  /* 0x000000081608722b */ /* 0x000fd00000000012 */
[----:B------:R-:W-:Y:S02]  /*0500*/  DFMA R20, R8, R20, R20 ;  /* 0x000000140814722b */ /* 0x000fe40000000014 */
[----:B------:R-:W-:-:S10]  /*0510*/  DFMA R8, R22, R8, 1 ;  /* 0x3ff000001608742b */ /* 0x000fd40000000008 */
[----:B------:R-:W-:Y:S02]  /*0520*/  FSEL R10, R8, R20, !P0 ;  /* 0x00000014080a7208 */ /* 0x000fe40004000000 */
[----:B------:R-:W-:Y:S01]  /*0530*/  FSEL R11, R9, R21, !P0 ;  /* 0x00000015090b7208 */ /* 0x000fe20004000000 */
[----:B------:R-:W-:Y:S01]  /*0540*/  @!P1 DMUL R20, RZ, R4 ;  /* 0x00000004ff149228 */ /* 0x000fe20000000000 */
[----:B------:R-:W-:Y:S01]  /*0550*/  LOP3.LUT P0, RZ, R0, 0x2, RZ, 0xc0, !PT ;  /* 0x0000000200ff7812 */ /* 0x000fe2000780c0ff */
[----:B------:R-:W-:-:S03]  /*0560*/  @!P1 IMAD.MOV.U32 R0, RZ, RZ, 0x1 ;  /* 0x00000001ff009424 */ /* 0x000fc600078e00ff */
[----:B------:R-:W-:-:S10]  /*0570*/  DADD R8, RZ, -R10 ;  /* 0x00000000ff087229 */ /* 0x000fd4000000080a */
[----:B------:R-:W-:Y:S02]  /*0580*/  FSEL R32, R10, R8, !P0 ;  /* 0x000000080a207208 */ /* 0x000fe40004000000 */
[----:B------:R-:W-:-:S06]  /*0590*/  FSEL R33, R11, R9, !P0 ;  /* 0x000000090b217208 */ /* 0x000fcc0004000000 */
[----:B-----5:R-:W-:Y:S01]  /*05a0*/  DFMA R32, -R6, R32, R4 ;  /* 0x000000200620722b */ /* 0x020fe20000000104 */
[----:B------:R-:W-:Y:S10]  /*05b0*/  @!P1 BRA `(.L_x_3) ;  /* 0x0000000000649947 */ /* 0x000ff40003800000 */
[----:B------:R-:W-:Y:S01]  /*05c0*/  UMOV UR6, 0x6dc9c883 ;  /* 0x6dc9c88300067882 */ /* 0x000fe20000000000 */
[----:B------:R-:W-:Y:S01]  /*05d0*/  UMOV UR7, 0x3fe45f30 ;  /* 0x3fe45f3000077882 */ /* 0x000fe20000000000 */
[C---:B------:R-:W-:Y:S01]  /*05e0*/  DSETP.GE.AND P0, PT, |R4|.reuse, 2.14748364800000000000e+09, PT ;  /* 0x41e000000400742a */ /* 0x040fe20003f06200 */
[----:B------:R-:W-:Y:S01]  /*05f0*/  BSSY.RECONVERGENT B3, `(.L_x_4) ;  /* 0x0000014000037945 */ /* 0x000fe20003800200 */
        /* <DEDUP_REMOVED lines=16> */
[----:B------:R-:W-:Y:S05]  /*0700*/  CALL.REL.NOINC `($_Z24compute_positions_kernelPdS_S_S_S_S_S_S_S_i$__internal_trig_reduction_slowpathd) ;  /* 0x0000003c00787944 */ /* 0x000fea0003c00000 */
[----:B------:R-:W-:Y:S02]  /*0710*/  IMAD.MOV.U32 R20, RZ, RZ, R12 ;  /* 0x000000ffff147224 */ /* 0x000fe400078e000c */
[----:B------:R-:W-:-:S07]  /*0720*/  IMAD.MOV.U32 R21, RZ, RZ, R13 ;  /* 0x000000ffff157224 */ /* 0x000fce00078e000d */
.L_x_5:
[----:B------:R-:W-:Y:S05]  /*0730*/  BSYNC.RECONVERGENT B3 ;  /* 0x0000000000037941 */ /* 0x000fea0003800200 */
.L_x_4:
[----:B------:R-:W-:-:S07]  /*0740*/  VIADD R0, R15, 0x1 ;  /* 0x000000010f007836 */ /* 0x000fce0000000000 */
.L_x_3:
[----:B------:R-:W-:Y:S05]  /*0750*/  BSYNC.RECONVERGENT B2 ;  /* 0x0000000000027941 */ /* 0x000fea0003800200 */
.L_x_2:
        /* <DEDUP_REMOVED lines=10> */
[----:B------:R-:W-:Y:S01]  /*0800*/  DADD R32, -R4, R32 ;  /* 0x0000000004207229 */ /* 0x000fe20000000120 */
[----:B------:R-:W-:Y:S01]  /*0810*/  BSSY.RECONVERGENT B0, `(.L_x_6) ;  /* 0x000002a000007945 */ /* 0x000fe20003800200 */
[----:B------:R-:W-:Y:S01]  /*0820*/  ISETP.NE.U32.AND P0, PT, R22, 0x1, PT ;  /* 0x000000011600780c */ /* 0x000fe20003f05070 */
[----:B------:R-:W-:-:S03]  /*0830*/  IMAD.MOV.U32 R22, RZ, RZ, 0x3da8ff83 ;  /* 0x3da8ff83ff167424 */ /* 0x000fc600078e00ff */
[----:B------:R-:W-:Y:S02]  /*0840*/  FSEL R34, R34, -8.06006814911005101289e+34, !P0 ;  /* 0xf9785eba22227808 */ /* 0x000fe40004000000 */
[----:B------:R-:W-:Y:S01]  /*0850*/  FSEL R35, -R22, 0.11223486810922622681, !P0 ;  /* 0x3de5db6516237808 */ /* 0x000fe20004000100 */
[----:B------:R-:W-:Y:S01]  /*0860*/  DMUL R22, R20, R20 ;  /* 0x0000001414167228 */ /* 0x000fe20000000000 */
[----:B------:R-:W-:-:S07]  /*0870*/  FSETP.GEU.AND P1, PT, |R33|, 6.5827683646048100446e-37, PT ;  /* 0x036000002100780b */ /* 0x000fce0003f2e200 */
        /* <DEDUP_REMOVED lines=9> */
[----:B------:R-:W-:Y:S02]  /*0910*/  FSEL R11, R9, R21, !P0 ;  /* 0x00000015090b7208 */ /* 0x000fe40004000000 */
[----:B------:R-:W-:-:S04]  /*0920*/  LOP3.LUT P0, RZ, R0, 0x2, RZ, 0xc0, !PT ;  /* 0x0000000200ff7812 */ /* 0x000fc8000780c0ff */
[----:B------:R-:W-:-:S10]  /*0930*/  DADD R8, RZ, -R10 ;  /* 0x00000000ff087229 */ /* 0x000fd4000000080a */
[----:B------:R-:W-:Y:S01]  /*0940*/  FSEL R10, R10, R8, !P0 ;  /* 0x000000080a0a7208 */ /* 0x000fe20004000000 */
[----:B------:R-:W-:Y:S01]  /*0950*/  IMAD.MOV.U32 R8, RZ, RZ, 0x1 ;  /* 0x00000001ff087424 */ /* 0x000fe200078e00ff */
[----:B------:R-:W-:-:S06]  /*0960*/  FSEL R11, R11, R9, !P0 ;  /* 0x000000090b0b7208 */ /* 0x000fcc0004000000 */
[----:B------:R-:W-:-:S06]  /*0970*/  DFMA R10, -R6, R10, 1 ;  /* 0x3ff00000060a742b */ /* 0x000fcc000000010a */
[----:B------:R-:W0:Y:S02]  /*0980*/  MUFU.RCP64H R9, R11 ;  /* 0x0000000b00097308 */ /* 0x000e240000001800 */
[----:B0-----:R-:W-:-:S08]  /*0990*/  DFMA R12, -R10, R8, 1 ;  /* 0x3ff000000a0c742b */ /* 0x001fd00000000108 */
[----:B------:R-:W-:-:S08]  /*09a0*/  DFMA R12, R12, R12, R12 ;  /* 0x0000000c0c0c722b */ /* 0x000fd0000000000c */
[----:B------:R-:W-:-:S08]  /*09b0*/  DFMA R12, R8, R12, R8 ;  /* 0x0000000c080c722b */ /* 0x000fd00000000008 */
[----:B------:R-:W-:-:S08]  /*09c0*/  DFMA R8, -R10, R12, 1 ;  /* 0x3ff000000a08742b */ /* 0x000fd0000000010c */
[----:B------:R-:W-:-:S08]  /*09d0*/  DFMA R8, R12, R8, R12 ;  /* 0x000000080c08722b */ /* 0x000fd0000000000c */
[----:B------:R-:W-:-:S08]  /*09e0*/  DMUL R12, R32, R8 ;  /* 0x00000008200c7228 */ /* 0x000fd00000000000 */
[----:B------:R-:W-:-:S08]  /*09f0*/  DFMA R14, -R10, R12, R32 ;  /* 0x0000000c0a0e722b */ /* 0x000fd00000000120 */
[----:B------:R-:W-:-:S10]  /*0a00*/  DFMA R8, R8, R14, R12 ;  /* 0x0000000e0808722b */ /* 0x000fd4000000000c */
[----:B------:R-:W-:-:S05]  /*0a10*/  FFMA R0, RZ, R11, R9 ;  /* 0x0000000bff007223 */ /* 0x000fca0000000009 */
[----:B------:R-:W-:-:S13]  /*0a20*/  FSETP.GT.AND P0, PT, |R0|, 1.469367938527859385e-39, PT ;  /* 0x001000000000780b */ /* 0x000fda0003f04200 */
[----:B------:R-:W-:Y:S05]  /*0a30*/  @P0 BRA P1, `(.L_x_7) ;  /* 0x00000000001c0947 */ /* 0x000fea0000800000 */
[----:B------:R-:W-:Y:S01]  /*0a40*/  IMAD.MOV.U32 R18, RZ, RZ, R32 ;  /* 0x000000ffff127224 */ /* 0x000fe200078e0020 */
[----:B------:R-:W-:Y:S01]  /*0a50*/  MOV R0, 0xa90 ;  /* 0x00000a9000007802 */ /* 0x000fe20000000f00 */
[----:B------:R-:W-:Y:S02]  /*0a60*/  IMAD.MOV.U32 R19, RZ, RZ, R33 ;  /* 0x000000ffff137224 */ /* 0x000fe400078e0021 */
[----:B------:R-:W-:-:S07]  /*0a70*/  IMAD.MOV.U32 R17, RZ, RZ, R11 ;  /* 0x000000ffff117224 */ /* 0x000fce00078e000b */
[----:B------:R-:W-:Y:S05]  /*0a80*/  CALL.REL.NOINC `($__internal_0_$__cuda_sm20_div_rn_f64_full) ;  /* 0x00000030006c7944 */ /* 0x000fea0003c00000 */
[----:B------:R-:W-:Y:S02]  /*0a90*/  IMAD.MOV.U32 R8, RZ, RZ, R20 ;  /* 0x000000ffff087224 */ /* 0x000fe400078e0014 */
[----:B------:R-:W-:-:S07]  /*0aa0*/  IMAD.MOV.U32 R9, RZ, RZ, R21 ;  /* 0x000000ffff097224 */ /* 0x000fce00078e0015 */
.L_x_7:
[----:B------:R-:W-:Y:S05]  /*0ab0*/  BSYNC.RECONVERGENT B0 ;  /* 0x0000000000007941 */ /* 0x000fea0003800200 */
.L_x_6:
[----:B------:R-:W-:Y:S01]  /*0ac0*/  DADD R8, R4, -R8 ;  /* 0x0000000004087229 */ /* 0x000fe20000000808 */
[----:B------:R-:W-:Y:S07]  /*0ad0*/  BSSY.RECONVERGENT B2, `(.L_x_8) ;  /* 0x0000021000027945 */ /* 0x000fee0003800200 */
[----:B------:R-:W-:-:S08]  /*0ae0*/  DMUL R14, R8, 0.5 ;  /* 0x3fe00000080e7828 */ /* 0x000fd00000000000 */
[----:B------:R-:W-:-:S14]  /*0af0*/  DSETP.NEU.AND P1, PT, |R14|, +INF , PT ;  /* 0x7ff000000e00742a */ /* 0x000fdc0003f2d200 */
[----:B------:R-:W-:Y:S01]  /*0b00*/  @!P1 DMUL R10, RZ, R14 ;  /* 0x0000000eff0a9228 */ /* 0x000fe20000000000 */
[----:B------:R-:W-:Y:S01]  /*0b10*/  @!P1 PLOP3.LUT P0, PT, PT, PT, PT, 0x80, 0x8 ;  /* 0x000000000008981c */ /* 0x000fe20003f0f070 */
[----:B------:R-:W-:-:S12]  /*0b20*/  @!P1 BRA `(.L_x_9) ;  /* 0x00000000006c9947 */ /* 0x000fd80003800000 */
[----:B------:R-:W-:Y:S01]  /*0b30*/  UMOV UR6, 0x6dc9c883 ;  /* 0x6dc9c88300067882 */ /* 0x000fe20000000000 */
[----:B------:R-:W-:Y:S01]  /*0b40*/  UMOV UR7, 0x3fe45f30 ;  /* 0x3fe45f3000077882 */ /* 0x000fe20000000000 */
[C---:B------:R-:W-:Y:S01]  /*0b50*/  DSETP.GE.AND P0, PT, |R14|.reuse, 2.14748364800000000000e+09, PT ;  /* 0x41e000000e00742a */ /* 0x040fe20003f06200 */
[----:B------:R-:W-:Y:S01]  /*0b60*/  BSSY.RECONVERGENT B3, `(.L_x_10) ;  /* 0x0000015000037945 */ /* 0x000fe20003800200 */
[----:B------:R-:W-:Y:S01]  /*0b70*/  DMUL R4, R14, UR6 ;  /* 0x000000060e047c28 */ /* 0x000fe20008000000 */
[----:B------:R-:W-:Y:S01]  /*0b80*/  UMOV UR6, 0x54442d18 ;  /* 0x54442d1800067882 */ /* 0x000fe20000000000 */
[----:B------:R-:W-:-:S08]  /*0b90*/  UMOV UR7, 0x3ff921fb ;  /* 0x3ff921fb00077882 */ /* 0x000fd00000000000 */
        /* <DEDUP_REMOVED lines=15> */
[----:B------:R-:W-:Y:S02]  /*0c90*/  IMAD.MOV.U32 R10, RZ, RZ, R12 ;  /* 0x000000ffff0a7224 */ /* 0x000fe400078e000c */
[----:B------:R-:W-:-:S07]  /*0ca0*/  IMAD.MOV.U32 R11, RZ, RZ, R13 ;  /* 0x000000ffff0b7224 */ /* 0x000fce00078e000d */
.L_x_11:
[----:B------:R-:W-:Y:S05]  /*0cb0*/  BSYNC.RECONVERGENT B3 ;  /* 0x0000000000037941 */ /* 0x000fea0003800200 */
.L_x_10:
[----:B------:R-:W-:-:S04]  /*0cc0*/  LOP3.LUT R4, R4, 0x1, RZ, 0xc0, !PT ;  /* 0x0000000104047812 */ /* 0x000fc800078ec0ff */
[----:B------:R-:W-:-:S13]  /*0cd0*/  ISETP.NE.U32.AND P0, PT, R4, 0x1, PT ;  /* 0x000000010400780c */ /* 0x000fda0003f05070 */
.L_x_9:
[----:B------:R-:W-:Y:S05]  /*0ce0*/  BSYNC.RECONVERGENT B2 ;  /* 0x0000000000027941 */ /* 0x000fea0003800200 */
.L_x_8:
[----:B------:R-:W-:Y:S01]  /*0cf0*/  DMUL R12, R10, R10 ;  /* 0x0000000a0a0c7228 */ /* 0x000fe20000000000 */
[----:B------:R-:W-:Y:S01]  /*0d00*/  IMAD.MOV.U32 R4, RZ, RZ, 0x5b27ebb1 ;  /* 0x5b27ebb1ff047424 */ /* 0x000fe200078e00ff */
[----:B------:R-:W-:Y:S01]  /*0d10*/  UMOV UR6, 0x2799bcb9 ;  /* 0x2799bcb900067882 */ /* 0x000fe20000000000 */
[----:B------:R-:W-:Y:S01]  /*0d20*/  IMAD.MOV.U32 R5, RZ, RZ, 0x3ef9757c ;  /* 0x3ef9757cff057424 */ /* 0x000fe200078e00ff */
[----:B------:R-:W-:Y:S01]  /*0d30*/  UMOV UR7, 0x3ee48dac ;  /* 0x3ee48dac00077882 */ /* 0x000fe20000000000 */
[----:B------:R-:W-:Y:S01]  /*0d40*/  DADD R14, -R6, 1 ;  /* 0x3ff00000060e7429 */ /* 0x000fe20000000100 */
[----:B------:R-:W-:Y:S01]  /*0d50*/  IMAD.MOV.U32 R16, RZ, RZ, 0x1 ;  /* 0x00000001ff107424 */ /* 0x000fe200078e00ff */
[----:B------:R-:W-:Y:S02]  /*0d60*/  BSSY.RECONVERGENT B0, `(.L_x_12) ;  /* 0x0000043000007945 */ /* 0x000fe40003800200 */
[C---:B------:R-:W-:Y:S01]  /*0d70*/  DFMA R4, R12.reuse, UR6, -R4 ;  /* 0x000000060c047c2b */ /* 0x040fe20008000804 */
[----:B------:R-:W-:Y:S01]  /*0d80*/  UMOV UR6, 0xfd91e04 ;  /* 0x0fd91e0400067882 */ /* 0x000fe20000000000 */
[----:B------:R-:W-:Y:S01]  /*0d90*/  UMOV UR7, 0x3f0980e9 ;  /* 0x3f0980e900077882 */ /* 0x000fe20000000000 */
[----:B------:R-:W0:Y:S05]  /*0da0*/  MUFU.RCP64H R17, R15 ;  /* 0x0000000f00117308 */ /* 0x000e2a0000001800 */
[----:B------:R-:W-:Y:S01]  /*0db0*/  DFMA R4, R12, R4, UR6 ;  /* 0x000000060c047e2b */ /* 0x000fe20008000004 */
[----:B------:R-:W-:Y:S01]  /*0dc0*/  UMOV UR6, 0x417d7e1d ;  /* 0x417d7e1d00067882 */ /* 0x000fe20000000000 */
[----:B------:R-:W-:-:S06]  /*0dd0*/  UMOV UR7, 0x3efae2b0 ;  /* 0x3efae2b000077882 */ /* 0x000fcc0000000000 */
[----:B------:R-:W-:Y:S01]  /*0de0*/  DFMA R4, R12, R4, -UR6 ;  /* 0x800000060c047e2b */ /* 0x000fe20008000004 */
[----:B------:R-:W-:Y:S01]  /*0df0*/  UMOV UR6, 0x41bfba57 ;  /* 0x41bfba5700067882 */ /* 0x000fe20000000000 */
[----:B------:R-:W-:Y:S01]  /*0e00*/  UMOV UR7, 0x3f119f53 ;  /* 0x3f119f5300077882 */ /* 0x000fe20000000000 */
[----:B0-----:R-:W-:-:S05]  /*0e10*/  DFMA R18, -R14, R16, 1 ;  /* 0x3ff000000e12742b */ /* 0x001fca0000000110 */
[----:B------:R-:W-:Y:S01]  /*0e20*/  DFMA R4, R12, R4, UR6 ;  /* 0x000000060c047e2b */ /* 0x000fe20008000004 */
[----:B------:R-:W-:Y:S01]  /*0e30*/  UMOV UR6, 0xa00f6919 ;  /* 0xa00f691900067882 */ /* 0x000fe20000000000 */
[----:B------:R-:W-:Y:S01]  /*0e40*/  UMOV UR7, 0x3f15e791 ;  /* 0x3f15e79100077882 */ /* 0x000fe20000000000 */
[----:B------:R-:W-:-:S05]  /*0e50*/  DFMA R18, R18, R18, R18 ;  /* 0x000000121212722b */ /* 0x000fca0000000012 */
[----:B------:R-:W-:Y:S01]  /*0e60*/  DFMA R4, R12, R4, UR6 ;  /* 0x000000060c047e2b */ /* 0x000fe20008000004 */
[----:B------:R-:W-:Y:S01]  /*0e70*/  UMOV UR6, 0xfadec73a ;  /* 0xfadec73a00067882 */ /* 0x000fe20000000000 */
[----:B------:R-:W-:Y:S01]  /*0e80*/  UMOV UR7, 0x3f2ff2e7 ;  /* 0x3f2ff2e700077882 */ /* 0x000fe20000000000 */
[----:B------:R-:W-:Y:S02]  /*0e90*/  DFMA R18, R16, R18, R16 ;  /* 0x000000121012722b */ /* 0x000fe40000000010 */
[----:B------:R-:W-:-:S03]  /*0ea0*/  DADD R16, R6, 1 ;  /* 0x3ff0000006107429 */ /* 0x000fc60000000000 */
[----:B------:R-:W-:Y:S01]  /*0eb0*/  DFMA R4, R12, R4, UR6 ;  /* 0x000000060c047e2b */ /* 0x000fe20008000004 */
[----:B------:R-:W-:Y:S01]  /*0ec0*/  UMOV UR6, 0xb206da62 ;  /* 0xb206da6200067882 */ /* 0x000fe20000000000 */
[----:B------:R-:W-:Y:S01]  /*0ed0*/  UMOV UR7, 0x3f434bc1 ;  /* 0x3f434bc100077882 */ /* 0x000fe20000000000 */
[----:B------:R-:W-:-:S05]  /*0ee0*/  DFMA R20, -R14, R18, 1 ;  /* 0x3ff000000e14742b */ /* 0x000fca0000000112 */
[----:B------:R-:W-:Y:S01]  /*0ef0*/  DFMA R4, R12, R4, UR6 ;  /* 0x000000060c047e2b */ /* 0x000fe20008000004 */
[----:B------:R-:W-:Y:S01]  /*0f00*/  UMOV UR6, 0xef2f83f9 ;  /* 0xef2f83f900067882 */ /* 0x000fe20000000000 */
[----:B------:R-:W-:Y:S01]  /*0f10*/  UMOV UR7, 0x3f57db18 ;  /* 0x3f57db1800077882 */ /* 0x000fe20000000000 */
[----:B------:R-:W-:Y:S01]  /*0f20*/  FSETP.GEU.AND P2, PT, |R17|, 6.5827683646048100446e-37, PT ;  /* 0x036000001100780b */ /* 0x000fe20003f4e200 */
[----:B------:R-:W-:-:S04]  /*0f30*/  DFMA R20, R18, R20, R18 ;  /* 0x000000141214722b */ /* 0x000fc80000000012 */
[----:B------:R-:W-:Y:S01]  /*0f40*/  DFMA R4, R12, R4, UR6 ;  /* 0x000000060c047e2b */ /* 0x000fe20008000004 */
[----:B------:R-:W-:Y:S01]  /*0f50*/  UMOV UR6, 0x7ae49fbc ;  /* 0x7ae49fbc00067882 */ /* 0x000fe20000000000 */
[----:B------:R-:W-:Y:S02]  /*0f60*/  UMOV UR7, 0x3f6d6d2e ;  /* 0x3f6d6d2e00077882 */ /* 0x000fe40000000000 */
[----:B------:R-:W-:-:S04]  /*0f70*/  DMUL R22, R16, R20 ;  /* 0x0000001410167228 */ /* 0x000fc80000000000 */
[----:B------:R-:W-:Y:S01]  /*0f80*/  DFMA R4, R12, R4, UR6 ;  /* 0x000000060c047e2b */ /* 0x000fe20008000004 */
[----:B------:R-:W-:Y:S01]  /*0f90*/  UMOV UR6, 0xa816a776 ;  /* 0xa816a77600067882 */ /* 0x000fe20000000000 */
[----:B------:R-:W-:Y:S02]  /*0fa0*/  UMOV UR7, 0x3f8226e3 ;  /* 0x3f8226e300077882 */ /* 0x000fe40000000000 */
[----:B------:R-:W-:-:S04]  /*0fb0*/  DFMA R30, -R14, R22, R16 ;  /* 0x000000160e1e722b */ /* 0x000fc80000000110 */
[----:B------:R-:W-:Y:S01]  /*0fc0*/  DFMA R4, R12, R4, UR6 ;  /* 0x000000060c047e2b */ /* 0x000fe20008000004 */
[----:B------:R-:W-:Y:S01]  /*0fd0*/  UMOV UR6, 0x85d25660 ;  /* 0x85d2566000067882 */ /* 0x000fe20000000000 */
[----:B------:R-:W-:-:S06]  /*0fe0*/  UMOV UR7, 0x3f9664f4 ;  /* 0x3f9664f400077882 */ /* 0x000fcc0000000000 */
        /* <DEDUP_REMOVED lines=8> */
[----:B------:R-:W-:Y:S01]  /*1070*/  UMOV UR7, 0x3fd55555 ;  /* 0x3fd5555500077882 */ /* 0x000fe20000000000 */
[----:B------:R-:W-:-:S05]  /*1080*/  DFMA R4, R20, R30, R22 ;  /* 0x0000001e1404722b */ /* 0x000fca0000000016 */
[----:B------:R-:W-:-:S05]  /*1090*/  DFMA R18, R12, R18, UR6 ;  /* 0x000000060c127e2b */ /* 0x000fca0008000012 */
[----:B------:R-:W-:-:S03]  /*10a0*/  FFMA R0, RZ, R15, R5 ;  /* 0x0000000fff007223 */ /* 0x000fc60000000005 */
[----:B------:R-:W-:Y:S02]  /*10b0*/  DMUL R30, R12, R18 ;  /* 0x000000120c1e7228 */ /* 0x000fe40000000000 */
[----:B------:R-:W-:-:S06]  /*10c0*/  FSETP.GT.AND P1, PT, |R0|, 1.469367938527859385e-39, PT ;  /* 0x001000000000780b */ /* 0x000fcc0003f24200 */
[----:B------:R-:W-:Y:S01]  /*10d0*/  DFMA R12, R30, R10, R10 ;  /* 0x0000000a1e0c722b */ /* 0x000fe2000000000a */
[----:B------:R-:W-:Y:S10]  /*10e0*/  @P0 BRA `(.L_x_13) ;  /* 0x0000000000280947 */ /* 0x000ff40003800000 */
[----:B------:R-:W0:Y:S01]  /*10f0*/  MUFU.RCP64H R21, R13 ;  /* 0x0000000d00157308 */ /* 0x000e220000001800 */
[----:B------:R-:W-:-:S06]  /*1100*/  IMAD.MOV.U32 R20, RZ, RZ, RZ ;  /* 0x000000ffff147224 */ /* 0x000fcc00078e00ff */
[----:B0-----:R-:W-:-:S08]  /*1110*/  DFMA R18, -R12, R20, 1 ;  /* 0x3ff000000c12742b */ /* 0x001fd00000000114 */
[----:B------:R-:W-:Y:S02]  /*1120*/  DFMA R22, R18, R18, R18 ;  /* 0x000000121216722b */ /* 0x000fe40000000012 */
[----:B------:R-:W-:-:S06]  /*1130*/  DADD R18, R12, -R10 ;  /* 0x000000000c127229 */ /* 0x000fcc000000080a */
[----:B------:R-:W-:Y:S02]  /*1140*/  DFMA R22, R20, R22, R20 ;  /* 0x000000161416722b */ /* 0x000fe40000000014 */
[----:B------:R-:W-:-:S06]  /*1150*/  DFMA R18, R30, R10, -R18 ;  /* 0x0000000a1e12722b */ /* 0x000fcc0000000812 */
[----:B------:R-:W-:-:S08]  /*1160*/  DFMA R10, R12, -R22, 1 ;  /* 0x3ff000000c0a742b */ /* 0x000fd00000000816 */
[----:B------:R-:W-:-:S08]  /*1170*/  DFMA R10, R18, -R22, R10 ;  /* 0x80000016120a722b */ /* 0x000fd0000000000a */
[----:B------:R-:W-:-:S11]  /*1180*/  DFMA R12, -R22, R10, -R22 ;  /* 0x0000000a160c722b */ /* 0x000fd60000000916 */
.L_x_13:
[----:B------:R-:W-:Y:S05]  /*1190*/  BSYNC.RECONVERGENT B0 ;  /* 0x0000000000007941 */ /* 0x000fea0003800200 */
.L_x_12:
[----:B------:R-:W-:Y:S04]  /*11a0*/  BSSY.RECONVERGENT B0, `(.L_x_14) ;  /* 0x000000a000007945 */ /* 0x000fe80003800200 */
[----:B------:R-:W-:Y:S05]  /*11b0*/  @P1 BRA P2, `(.L_x_15) ;  /* 0x0000000000201947 */ /* 0x000fea0001000000 */
[----:B------:R-:W-:Y:S01]  /*11c0*/  IMAD.MOV.U32 R19, RZ, RZ, R17 ;  /* 0x000000ffff137224 */ /* 0x000fe200078e0011 */
[----:B------:R-:W-:Y:S01]  /*11d0*/  MOV R0, 0x1220 ;  /* 0x0000122000007802 */ /* 0x000fe20000000f00 */
[----:B------:R-:W-:Y:S02]  /*11e0*/  IMAD.MOV.U32 R18, RZ, RZ, R16 ;  /* 0x000000ffff127224 */ /* 0x000fe400078e0010 */
[----:B------:R-:W-:Y:S02]  /*11f0*/  IMAD.MOV.U32 R10, RZ, RZ, R14 ;  /* 0x000000ffff0a7224 */ /* 0x000fe400078e000e */
[----:B------:R-:W-:-:S07]  /*1200*/  IMAD.MOV.U32 R17, RZ, RZ, R15 ;  /* 0x000000ffff117224 */ /* 0x000fce00078e000f */
[----:B------:R-:W-:Y:S05]  /*1210*/  CALL.REL.NOINC `($__internal_0_$__cuda_sm20_div_rn_f64_full) ;  /* 0x0000002800887944 */ /* 0x000fea0003c00000 */
[----:B------:R-:W-:Y:S02]  /*1220*/  IMAD.MOV.U32 R4, RZ, RZ, R20 ;  /* 0x000000ffff047224 */ /* 0x000fe400078e0014 */
[----:B------:R-:W-:-:S07]  /*1230*/  IMAD.MOV.U32 R5, RZ, RZ, R21 ;  /* 0x000000ffff057224 */ /* 0x000fce00078e0015 */
.L_x_15:
[----:B------:R-:W-:Y:S05]  /*1240*/  BSYNC.RECONVERGENT B0 ;  /* 0x0000000000007941 */ /* 0x000fea0003800200 */
.L_x_14:
[----:B------:R-:W0:Y:S01]  /*1250*/  MUFU.RSQ64H R11, R5 ;  /* 0x00000005000b7308 */ /* 0x000e220000001c00 */
[----:B------:R-:W-:Y:S01]  /*1260*/  VIADD R10, R5, 0xfcb00000 ;  /* 0xfcb00000050a7836 */ /* 0x000fe20000000000 */
[----:B------:R-:W-:Y:S01]  /*1270*/  BSSY.RECONVERGENT B0, `(.L_x_16) ;  /* 0x0000011000007945 */ /* 0x000fe20003800200 */
[----:B------:R-:W-:Y:S02]  /*1280*/  IMAD.MOV.U32 R16, RZ, RZ, 0x0 ;  /* 0x00000000ff107424 */ /* 0x000fe400078e00ff */
[----:B------:R-:W-:Y:S01]  /*1290*/  IMAD.MOV.U32 R17, RZ, RZ, 0x3fd80000 ;  /* 0x3fd80000ff117424 */ /* 0x000fe200078e00ff */
[----:B------:R-:W-:Y:S01]  /*12a0*/  ISETP.GE.U32.AND P0, PT, R10, 0x7ca00000, PT ;  /* 0x7ca000000a00780c */ /* 0x000fe20003f06070 */
[----:B0-----:R-:W-:-:S08]  /*12b0*/  DMUL R14, R10, R10 ;  /* 0x0000000a0a0e7228 */ /* 0x001fd00000000000 */
[----:B------:R-:W-:-:S08]  /*12c0*/  DFMA R14, -R14, R4, 1 ;  /* 0x3ff000000e0e742b */ /* 0x000fd00000000104 */
[----:B------:R-:W-:Y:S02]  /*12d0*/  DFMA R16, R14, R16, 0.5 ;  /* 0x3fe000000e10742b */ /* 0x000fe40000000010 */
[----:B------:R-:W-:-:S08]  /*12e0*/  DMUL R14, R10, R14 ;  /* 0x0000000e0a0e7228 */ /* 0x000fd00000000000 */
[----:B------:R-:W-:-:S08]  /*12f0*/  DFMA R22, R16, R14, R10 ;  /* 0x0000000e1016722b */ /* 0x000fd0000000000a */
[----:B------:R-:W-:Y:S02]  /*1300*/  DMUL R14, R22, R4 ;  /* 0x00000004160e7228 */ /* 0x000fe40000000000 */
[----:B------:R-:W-:Y:S02]  /*1310*/  VIADD R21, R23, 0xfff00000 ;  /* 0xfff0000017157836 */ /* 0x000fe40000000000 */
[----:B------:R-:W-:-:S04]  /*1320*/  IMAD.MOV.U32 R20, RZ, RZ, R22 ;  /* 0x000000ffff147224 */ /* 0x000fc800078e0016 */
[----:B------:R-:W-:-:S08]  /*1330*/  DFMA R16, R14, -R14, R4 ;  /* 0x8000000e0e10722b */ /* 0x000fd00000000004 */
[----:B------:R-:W-:Y:S01]  /*1340*/  DFMA R18, R16, R20, R14 ;  /* 0x000000141012722b */ /* 0x000fe2000000000e */
[----:B------:R-:W-:Y:S10]  /*1350*/  @!P0 BRA `(.L_x_17) ;  /* 0x0000000000088947 */ /* 0x000ff40003800000 */
[----:B------:R-:W-:-:S07]  /*1360*/  MOV R0, 0x1380 ;  /* 0x0000138000007802 */ /* 0x000fce0000000f00 */
[----:B------:R-:W-:Y:S05]  /*1370*/  CALL.REL.NOINC `($__internal_1_$__cuda_sm20_dsqrt_rn_f64_mediumpath_v1) ;  /* 0x0000002c00a07944 */ /* 0x000fea0003c00000 */
.L_x_17:
[----:B------:R-:W-:Y:S05]  /*1380*/  BSYNC.RECONVERGENT B0 ;  /* 0x0000000000007941 */ /* 0x000fea0003800200 */
.L_x_16:
[----:B------:R-:W-:Y:S01]  /*1390*/  DMUL R12, R18, R12 ;  /* 0x0000000c120c7228 */ /* 0x000fe20000000000 */
[----:B------:R-:W-:Y:S07]  /*13a0*/  BSSY.RECONVERGENT B0, `(.L_x_18) ;  /* 0x000000e000007945 */ /* 0x000fee0003800200 */
[----:B------:R-:W-:Y:S02]  /*13b0*/  DSETP.GT.AND P0, PT, |R12|, 1, PT ;  /* 0x3ff000000c00742a */ /* 0x000fe40003f04200 */
[----:B------:R-:W-:-:S10]  /*13c0*/  DADD R14, -RZ, |R12| ;  /* 0x00000000ff0e7229 */ /* 0x000fd4000000050c */
[----:B------:R-:W-:Y:S02]  /*13d0*/  IMAD.MOV.U32 R4, RZ, RZ, R14 ;  /* 0x000000ffff047224 */ /* 0x000fe400078e000e */
[----:B------:R-:W-:Y:S01]  /*13e0*/  IMAD.MOV.U32 R5, RZ, RZ, R15 ;  /* 0x000000ffff057224 */ /* 0x000fe200078e000f */
[----:B------:R-:W-:Y:S06]  /*13f0*/  @!P0 BRA `(.L_x_19) ;  /* 0x0000000000208947 */ /* 0x000fec0003800000 */
[----:B------:R-:W0:Y:S01]  /*1400*/  MUFU.RCP64H R5, R15 ;  /* 0x0000000f00057308 */ /* 0x000e220000001800 */
[----:B------:R-:W-:Y:S01]  /*1410*/  IMAD.MOV.U32 R4, RZ, RZ, RZ ;  /* 0x000000ffff047224 */ /* 0x000fe200078e00ff */
[----:B------:R-:W-:-:S05]  /*1420*/  DSETP.NEU.AND P1, PT, |R12|, +INF , PT ;  /* 0x7ff000000c00742a */ /* 0x000fca0003f2d200 */
[----:B0-----:R-:W-:-:S08]  /*1430*/  DFMA R10, -|R12|, R4, 1 ;  /* 0x3ff000000c0a742b */ /* 0x001fd00000000304 */
[----:B------:R-:W-:-:S08]  /*1440*/  DFMA R10, R10, R10, R10 ;  /* 0x0000000a0a0a722b */ /* 0x000fd0000000000a */
[----:B------:R-:W-:-:S10]  /*1450*/  DFMA R10, R4, R10, R4 ;  /* 0x0000000a040a722b */ /* 0x000fd40000000004 */
[----:B------:R-:W-:Y:S02]  /*1460*/  FSEL R4, R10, RZ, P1 ;  /* 0x000000ff0a047208 */ /* 0x000fe40000800000 */
[----:B------:R-:W-:-:S07]  /*1470*/  FSEL R5, R11, RZ, P1 ;  /* 0x000000ff0b057208 */ /* 0x000fce0000800000 */
.L_x_19:
[----:B------:R-:W-:Y:S05]  /*1480*/  BSYNC.RECONVERGENT B0 ;  /* 0x0000000000007941 */ /* 0x000fea0003800200 */
.L_x_18:
[----:B------:R-:W-:Y:S01]  /*1490*/  DMUL R10, R4, R4 ;  /* 0x00000004040a7228 */ /* 0x000fe20000000000 */
[----:B------:R-:W-:Y:S01]  /*14a0*/  IMAD.MOV.U32 R14, RZ, RZ, -0x2449a4b7 ;  /* 0xdbb65b49ff0e7424 */ /* 0x000fe200078e00ff */
[----:B------:R-:W-:Y:S01]  /*14b0*/  UMOV UR6, 0x2a25ff7e ;  /* 0x2a25ff7e00067882 */ /* 0x000fe20000000000 */
[----:B------:R-:W-:Y:S01]  /*14c0*/  IMAD.MOV.U32 R15, RZ, RZ, 0x3f2d3b63 ;  /* 0x3f2d3b63ff0f7424 */ /* 0x000fe200078e00ff */
[----:B------:R-:W-:Y:S01]  /*14d0*/  UMOV UR7, 0x3ef53e1d ;  /* 0x3ef53e1d00077882 */ /* 0x000fe20000000000 */
[----:B------:R-:W-:Y:S01]  /*14e0*/  DSETP.NEU.AND P1, PT, |R8|, +INF , PT ;  /* 0x7ff000000800742a */ /* 0x000fe20003f2d200 */
[----:B------:R-:W-:Y:S03]  /*14f0*/  BSSY.RECONVERGENT B2, `(.L_x_20) ;  /* 0x000005a000027945 */ /* 0x000fe60003800200 */
[----:B------:R-:W-:Y:S01]  /*1500*/  DFMA R14, R10, -UR6, R14 ;  /* 0x800000060a0e7c2b */ /* 0x000fe2000800000e */
[----:B------:R-:W-:Y:S01]  /*1510*/  UMOV UR6, 0x8dde082e ;  /* 0x8dde082e00067882 */ /* 0x000fe20000000000 */
[----:B------:R-:W-:-:S06]  /*1520*/  UMOV UR7, 0x3f531278 ;  /* 0x3f53127800077882 */ /* 0x000fcc0000000000 */
[----:B------:R-:W-:Y:S01]  /*1530*/  DFMA R14, R10, R14, -UR6 ;  /* 0x800000060a0e7e2b */ /* 0x000fe2000800000e */
[----:B------:R-:W-:Y:S01]  /*1540*/  UMOV UR6, 0xc8249315 ;  /* 0xc824931500067882 */ /* 0x000fe20000000000 */
[----:B------:R-:W-:Y:S01]  /*1550*/  UMOV UR7, 0x3f6f9690 ;  /* 0x3f6f969000077882 */ /* 0x000fe20000000000 */
[----:B------:R-:W-:Y:S01]  /*1560*/  @!P1 DMUL R20, RZ, R8 ;  /* 0x00000008ff149228 */ /* 0x000fe20000000000 */
[----:B------:R-:W-:-:S04]  /*1570*/  @!P1 IMAD.MOV.U32 R0, RZ, RZ, 0x1 ;  /* 0x00000001ff009424 */ /* 0x000fc800078e00ff */
[----:B------:R-:W-:Y:S01]  /*1580*/  DFMA R14, R10, R14, UR6 ;  /* 0x000000060a0e7e2b */ /* 0x000fe2000800000e */
[----:B------:R-:W-:Y:S01]  /*1590*/  UMOV UR6, 0xabc7cf0d ;  /* 0xabc7cf0d00067882 */ /* 0x000fe20000000000 */
[----:B------:R-:W-:-:S06]  /*15a0*/  UMOV UR7, 0x3f82cf5a ;  /* 0x3f82cf5a00077882 */ /* 0x000fcc0000000000 */
[----:B------:R-:W-:Y:S01]  /*15b0*/  DFMA R14, R10, R14, -UR6 ;  /* 0x800000060a0e7e2b */ /* 0x000fe2000800000e */
[----:B------:R-:W-:Y:S01]  /*15c0*/  UMOV UR6, 0xb2a3bfde ;  /* 0xb2a3bfde00067882 */ /* 0x000fe20000000000 */
[----:B------:R-:W-:-:S06]  /*15d0*/  UMOV UR7, 0x3f9162b0 ;  /* 0x3f9162b000077882 */ /* 0x000fcc0000000000 */
        /* <DEDUP_REMOVED lines=42> */
[----:B------:R-:W-:-:S08]  /*1880*/  DMUL R14, R10, R14 ;  /* 0x0000000e0a0e7228 */ /* 0x000fd00000000000 */
[----:B------:R-:W-:-:S08]  /*1890*/  DFMA R14, R14, R4, R4 ;  /* 0x000000040e0e722b */ /* 0x000fd00000000004 */
[----:B------:R-:W-:-:S10]  /*18a0*/  DADD R4, -R14, UR6 ;  /* 0x000000060e047e29 */ /* 0x000fd40008000100 */
[----:B------:R-:W-:Y:S02]  /*18b0*/  FSEL R5, R5, R15, P0 ;  /* 0x0000000f05057208 */ /* 0x000fe40000000000 */
[----:B------:R-:W-:Y:S02]  /*18c0*/  FSEL R4, R4, R14, P0 ;  /* 0x0000000e04047208 */ /* 0x000fe40000000000 */
[----:B------:R-:W-:-:S06]  /*18d0*/  LOP3.LUT R5, R5, 0x80000000, R13, 0xb8, !PT ;  /* 0x8000000005057812 */ /* 0x000fcc00078eb80d */
[----:B------:R-:W-:Y:S01]  /*18e0*/  DADD R4, R4, R4 ;  /* 0x0000000004047229 */ /* 0x000fe20000000004 */
        /* <DEDUP_REMOVED lines=24> */
.L_x_23:
[----:B------:R-:W-:Y:S05]  /*1a70*/  BSYNC.RECONVERGENT B3 ;  /* 0x0000000000037941 */ /* 0x000fea0003800200 */
.L_x_22:
[----:B------:R-:W-:-:S07]  /*1a80*/  VIADD R0, R15, 0x1 ;  /* 0x000000010f007836 */ /* 0x000fce0000000000 */
.L_x_21:
[----:B------:R-:W-:Y:S05]  /*1a90*/  BSYNC.RECONVERGENT B2 ;  /* 0x0000000000027941 */ /* 0x000fea0003800200 */
.L_x_20:
        /* <DEDUP_REMOVED lines=27> */
[----:B------:R-:W-:Y:S01]  /*1c50*/  LOP3.LUT P0, RZ, R0, 0x2, RZ, 0xc0, !PT ;  /* 0x0000000200ff7812 */ /* 0x000fe2000780c0ff */
[----:B------:R-:W-:-:S03]  /*1c60*/  @!P1 IMAD.MOV.U32 R0, RZ, RZ, 0x1 ;  /* 0x00000001ff009424 */ /* 0x000fc600078e00ff */
[----:B------:R-:W-:-:S10]  /*1c70*/  DADD R8, RZ, -R10 ;  /* 0x00000000ff087229 */ /* 0x000fd4000000080a */
[----:B------:R-:W-:Y:S02]  /*1c80*/  FSEL R10, R10, R8, !P0 ;  /* 0x000000080a0a7208 */ /* 0x000fe40004000000 */
[----:B------:R-:W-:-:S06]  /*1c90*/  FSEL R11, R11, R9, !P0 ;  /* 0x000000090b0b7208 */ /* 0x000fcc0004000000 */
[----:B------:R-:W-:Y:S02]  /*1ca0*/  DFMA R10, -R6, R10, 1 ;  /* 0x3ff00000060a742b */ /* 0x000fe4000000010a */
[----:B------:R-:W-:-:S06]  /*1cb0*/  @!P1 DMUL R6, RZ, R4 ;  /* 0x00000004ff069228 */ /* 0x000fcc0000000000 */
[----:B------:R-:W-:Y:S01]  /*1cc0*/  DMUL R10, R24, R10 ;  /* 0x0000000a180a7228 */ /* 0x000fe20000000000 */
        /* <DEDUP_REMOVED lines=24> */
.L_x_27:
[----:B------:R-:W-:Y:S05]  /*1e50*/  BSYNC.RECONVERGENT B3 ;  /* 0x0000000000037941 */ /* 0x000fea0003800200 */
.L_x_26:
[----:B------:R-:W-:-:S07]  /*1e60*/  VIADD R0, R15, 0x1 ;  /* 0x000000010f007836 */ /* 0x000fce0000000000 */
.L_x_25:
[----:B------:R-:W-:Y:S05]  /*1e70*/  BSYNC.RECONVERGENT B2 ;  /* 0x0000000000027941 */ /* 0x000fea0003800200 */
.L_x_24:
        /* <DEDUP_REMOVED lines=29> */
[----:B------:R-:W-:-:S03]  /*2050*/  @!P1 IMAD.MOV.U32 R0, RZ, RZ, RZ ;  /* 0x000000ffff009224 */ /* 0x000fc600078e00ff */
[----:B------:R-:W-:-:S10]  /*2060*/  DADD R6, RZ, -R12 ;  /* 0x00000000ff067229 */ /* 0x000fd4000000080c */
[----:B------:R-:W-:Y:S02]  /*2070*/  FSEL R24, R12, R6, !P0 ;  /* 0x000000060c187208 */ /* 0x000fe40004000000 */
[----:B------:R-:W-:Y:S01]  /*2080*/  FSEL R25, R13, R7, !P0 ;  /* 0x000000070d197208 */ /* 0x000fe20004000000 */
[----:B------:R-:W-:Y:S06]  /*2090*/  @!P1 BRA `(.L_x_29) ;  /* 0x00000000005c9947 */ /* 0x000fec0003800000 */
        /* <DEDUP_REMOVED lines=23> */
.L_x_29:
[----:B------:R-:W-:Y:S05]  /*2210*/  BSYNC.RECONVERGENT B2 ;  /* 0x0000000000027941 */ /* 0x000fea0003800200 */
.L_x_28:
        /* <DEDUP_REMOVED lines=31> */
[----:B------:R-:W-:Y:S01]  /*2410*/  FSEL R7, R7, R5, !P0 ;  /* 0x0000000507077208 */ /* 0x000fe20004000000 */
[----:B------:R-:W-:-:S05]  /*2420*/  @!P1 DMUL R4, RZ, R2 ;  /* 0x00000002ff049228 */ /* 0x000fca0000000000 */
        /* <DEDUP_REMOVED lines=25> */
.L_x_33:
[----:B------:R-:W-:Y:S05]  /*25c0*/  BSYNC.RECONVERGENT B3 ;  /* 0x0000000000037941 */ /* 0x000fea0003800200 */
.L_x_32:
[----:B------:R-:W-:-:S07]  /*25d0*/  VIADD R0, R15, 0x1 ;  /* 0x000000010f007836 */ /* 0x000fce0000000000 */
.L_x_31:
[----:B------:R-:W-:Y:S05]  /*25e0*/  BSYNC.RECONVERGENT B2 ;  /* 0x0000000000027941 */ /* 0x000fea0003800200 */
.L_x_30:
        /* <DEDUP_REMOVED lines=57> */
.L_x_35:
[----:B------:R-:W-:Y:S05]  /*2980*/  BSYNC.RECONVERGENT B2 ;  /* 0x0000000000027941 */ /* 0x000fea0003800200 */
.L_x_34:
        /* <DEDUP_REMOVED lines=32> */
[----:B------:R-:W-:Y:S01]  /*2b90*/  FSEL R3, R13, R3, !P0 ;  /* 0x000000030d037208 */ /* 0x000fe20004000000 */
[----:B------:R-:W-:Y:S06]  /*2ba0*/  @!P1 BRA `(.L_x_37) ;  /* 0x0000000000689947 */ /* 0x000fec0003800000 */
        /* <DEDUP_REMOVED lines=24> */
.L_x_39:
[----:B------:R-:W-:Y:S05]  /*2d30*/  BSYNC.RECONVERGENT B3 ;  /* 0x0000000000037941 */ /* 0x000fea0003800200 */
.L_x_38:
[----:B------:R-:W-:-:S07]  /*2d40*/  VIADD R0, R0, 0x1 ;  /* 0x0000000100007836 */ /* 0x000fce0000000000 */
.L_x_37:
[----:B------:R-:W-:Y:S05]  /*2d50*/  BSYNC.RECONVERGENT B2 ;  /* 0x0000000000027941 */ /* 0x000fea0003800200 */
.L_x_36:
        /* <DEDUP_REMOVED lines=11> */
[----:B------:R-:W-:Y:S01]  /*2e10*/  BSSY.RECONVERGENT B2, `(.L_x_40) ;  /* 0x000002e000027945 */ /* 0x000fe20003800200 */
[----:B------:R-:W-:Y:S01]  /*2e20*/  ISETP.NE.U32.AND P0, PT, R30, 0x1, PT ;  /* 0x000000011e00780c */ /* 0x000fe20003f05070 */
[----:B------:R-:W-:-:S03]  /*2e30*/  IMAD.MOV.U32 R30, RZ, RZ, 0x3da8ff83 ;  /* 0x3da8ff83ff1e7424 */ /* 0x000fc600078e00ff */
[----:B------:R-:W-:Y:S02]  /*2e40*/  FSEL R34, R34, -8.06006814911005101289e+34, !P0 ;  /* 0xf9785eba22227808 */ /* 0x000fe40004000000 */
[----:B------:R-:W-:Y:S01]  /*2e50*/  FSEL R35, -R30, 0.11223486810922622681, !P0 ;  /* 0x3de5db651e237808 */ /* 0x000fe20004000100 */
[----:B------:R-:W-:-:S08]  /*2e60*/  DMUL R30, R8, R8 ;  /* 0x00000008081e7228 */ /* 0x000fd00000000000 */
[----:B--2---:R-:W-:-:S08]  /*2e70*/  DFMA R12, R30, R34, R12 ;  /* 0x000000221e0c722b */ /* 0x004fd0000000000c */
[----:B------:R-:W-:-:S08]  /*2e80*/  DFMA R12, R30, R12, R14 ;  /* 0x0000000c1e0c722b */ /* 0x000fd0000000000e */
[----:B---3--:R-:W-:-:S08]  /*2e90*/  DFMA R12, R30, R12, R16 ;  /* 0x0000000c1e0c722b */ /* 0x008fd00000000010 */
[----:B------:R-:W-:-:S08]  /*2ea0*/  DFMA R12, R30, R12, R18 ;  /* 0x0000000c1e0c722b */ /* 0x000fd00000000012 */
[----:B----4-:R-:W-:-:S08]  /*2eb0*/  DFMA R12, R30, R12, R20 ;  /* 0x0000000c1e0c722b */ /* 0x010fd00000000014 */
[----:B------:R-:W-:-:S08]  /*2ec0*/  DFMA R12, R30, R12, R22 ;  /* 0x0000000c1e0c722b */ /* 0x000fd00000000016 */
[----:B------:R-:W-:Y:S02]  /*2ed0*/  DFMA R8, R12, R8, R8 ;  /* 0x000000080c08722b */ /* 0x000fe40000000008 */
[----:B------:R-:W-:Y:S02]  /*2ee0*/  DFMA R12, R30, R12, 1 ;  /* 0x3ff000001e0c742b */ /* 0x000fe4000000000c */
[----:B------:R-:W-:-:S08]  /*2ef0*/  @!P1 DMUL R30, RZ, R28 ;  /* 0x0000001cff1e9228 */ /* 0x000fd00000000000 */
[----:B------:R-:W-:Y:S02]  /*2f00*/  FSEL R12, R12, R8, !P0 ;  /* 0x000000080c0c7208 */ /* 0x000fe40004000000 */
[----:B------:R-:W-:Y:S02]  /*2f10*/  FSEL R13, R13, R9, !P0 ;  /* 0x000000090d0d7208 */ /* 0x000fe40004000000 */
        /* <DEDUP_REMOVED lines=29> */
.L_x_41:
[----:B------:R-:W-:Y:S05]  /*30f0*/  BSYNC.RECONVERGENT B2 ;  /* 0x0000000000027941 */ /* 0x000fea0003800200 */
.L_x_40:
        /* <DEDUP_REMOVED lines=58> */
.L_x_45:
[----:B------:R-:W-:Y:S05]  /*34a0*/  BSYNC.RECONVERGENT B3 ;  /* 0x0000000000037941 */ /* 0x000fea0003800200 */
.L_x_44:
[----:B------:R-:W-:-:S07]  /*34b0*/  VIADD R0, R0, 0x1 ;  /* 0x0000000100007836 */ /* 0x000fce0000000000 */
.L_x_43:
[----:B------:R-:W-:Y:S05]  /*34c0*/  BSYNC.RECONVERGENT B2 ;  /* 0x0000000000027941 */ /* 0x000fea0003800200 */
.L_x_42:
        /* <DEDUP_REMOVED lines=57> */
.L_x_47:
[----:B------:R-:W-:Y:S05]  /*3860*/  BSYNC.RECONVERGENT B2 ;  /* 0x0000000000027941 */ /* 0x000fea0003800200 */
.L_x_46:
        /* <DEDUP_REMOVED lines=10> */
[----:B------:R-:W-:Y:S01]  /*3910*/  DMUL R24, R10, R24 ;  /* 0x000000180a187228 */ /* 0x000fe20000000000 */
[----:B------:R-:W0:Y:S01]  /*3920*/  S2UR UR6, SR_CTAID.X ;  /* 0x00000000000679c3 */ /* 0x000e220000002500 */
        /* <DEDUP_REMOVED lines=8> */
[C---:B------:R-:W-:Y:S01]  /*39b0*/  DFMA R12, R26.reuse, R12, R18 ;  /* 0x0000000c1a0c722b */ /* 0x040fe20000000012 */
[----:B------:R-:W1:Y:S07]  /*39c0*/  LDC.64 R18, c[0x0][0x3b0] ;  /* 0x0000ec00ff127b82 */ /* 0x000e6e0000000a00 */
[C---:B----4-:R-:W-:Y:S01]  /*39d0*/  DFMA R12, R26.reuse, R12, R20 ;  /* 0x0000000c1a0c722b */ /* 0x050fe20000000014 */
[----:B------:R-:W2:Y:S07]  /*39e0*/  LDC.64 R20, c[0x0][0x3c0] ;  /* 0x0000f000ff147b82 */ /* 0x000eae0000000a00 */
[----:B------:R-:W-:-:S08]  /*39f0*/  DFMA R12, R26, R12, R22 ;  /* 0x0000000c1a0c722b */ /* 0x000fd00000000016 */
[----:B------:R-:W-:Y:S02]  /*3a00*/  DFMA R30, R12, R30, R30 ;  /* 0x0000001e0c1e722b */ /* 0x000fe4000000001e */
[----:B------:R-:W-:-:S10]  /*3a10*/  DFMA R12, R26, R12, 1 ;  /* 0x3ff000001a0c742b */ /* 0x000fd4000000000c */
[----:B------:R-:W-:Y:S02]  /*3a20*/  FSEL R16, R12, R30, !P0 ;  /* 0x0000001e0c107208 */ /* 0x000fe40004000000 */
[----:B------:R-:W-:Y:S01]  /*3a30*/  FSEL R17, R13, R31, !P0 ;  /* 0x0000001f0d117208 */ /* 0x000fe20004000000 */
[----:B------:R-:W-:Y:S01]  /*3a40*/  DMUL R12, R2, R32 ;  /* 0x00000020020c7228 */ /* 0x000fe20000000000 */
[----:B------:R-:W-:Y:S02]  /*3a50*/  LOP3.LUT P0, RZ, R0, 0x2, RZ, 0xc0, !PT ;  /* 0x0000000200ff7812 */ /* 0x000fe4000780c0ff */
[----:B------:R-:W0:Y:S02]  /*3a60*/  S2R R0, SR_TID.X ;  /* 0x0000000000007919 */ /* 0x000e240000002100 */
[----:B------:R-:W-:-:S03]  /*3a70*/  DADD R14, RZ, -R16 ;  /* 0x00000000ff0e7229 */ /* 0x000fc60000000810 */
[----:B------:R-:W-:-:S07]  /*3a80*/  DMUL R22, R8, R12 ;  /* 0x0000000c08167228 */ /* 0x000fce0000000000 */
[----:B------:R-:W-:Y:S02]  /*3a90*/  FSEL R10, R16, R14, !P0 ;  /* 0x0000000e100a7208 */ /* 0x000fe40004000000 */
[----:B------:R-:W-:Y:S01]  /*3aa0*/  FSEL R11, R17, R15, !P0 ;  /* 0x0000000f110b7208 */ /* 0x000fe20004000000 */
[C---:B------:R-:W-:Y:S01]  /*3ab0*/  DMUL R14, R4.reuse, R32 ;  /* 0x00000020040e7228 */ /* 0x040fe20000000000 */
[----:B------:R-:W0:Y:S04]  /*3ac0*/  LDC R17, c[0x0][0x360] ;  /* 0x0000d800ff117b82 */ /* 0x000e280000000800 */
[-C--:B------:R-:W-:Y:S02]  /*3ad0*/  DMUL R26, R4, R10.reuse ;  /* 0x0000000a041a7228 */ /* 0x080fe40000000000 */
[----:B------:R-:W-:-:S02]  /*3ae0*/  DMUL R2, R2, R10 ;  /* 0x0000000a02027228 */ /* 0x000fc40000000000 */
[----:B------:R-:W-:Y:S01]  /*3af0*/  DFMA R22, -R4, R10, -R22 ;  /* 0x0000000a0416722b */ /* 0x000fe20000000916 */
[----:B------:R-:W3:Y:S03]  /*3b00*/  LDC.64 R4, c[0x0][0x3b8] ;  /* 0x0000ee00ff047b82 */ /* 0x000ee60000000a00 */
[----:B------:R-:W-:Y:S02]  /*3b10*/  DFMA R12, R8, R26, R12 ;  /* 0x0000001a080c722b */ /* 0x000fe4000000000c */
[----:B------:R-:W-:Y:S02]  /*3b20*/  DMUL R26, R28, R10 ;  /* 0x0000000a1c1a7228 */ /* 0x000fe40000000000 */
[C---:B------:R-:W-:Y:S02]  /*3b30*/  DFMA R10, -R8.reuse, R2, R14 ;  /* 0x00000002080a722b */ /* 0x040fe4000000010e */
[----:B------:R-:W-:-:S02]  /*3b40*/  DFMA R2, R8, R14, -R2 ;  /* 0x0000000e0802722b */ /* 0x000fc40000000802 */
[----:B------:R-:W-:Y:S02]  /*3b50*/  DMUL R12, R24, R12 ;  /* 0x0000000c180c7228 */ /* 0x000fe40000000000 */
[----:B------:R-:W-:Y:S02]  /*3b60*/  DMUL R28, R28, R32 ;  /* 0x000000201c1c7228 */ /* 0x000fe40000000000 */
[C---:B------:R-:W-:Y:S01]  /*3b70*/  DMUL R10, R24.reuse, R10 ;  /* 0x0000000a180a7228 */ /* 0x040fe20000000000 */
[----:B0-----:R-:W-:Y:S01]  /*3b80*/  IMAD R17, R17, UR6, R0 ;  /* 0x0000000611117c24 */ /* 0x001fe2000f8e0200 */
[----:B------:R-:W-:Y:S02]  /*3b90*/  DMUL R26, R24, R26 ;  /* 0x0000001a181a7228 */ /* 0x000fe40000000000 */
[----:B------:R-:W-:Y:S01]  /*3ba0*/  DFMA R2, R6, R2, R12 ;  /* 0x000000020602722b */ /* 0x000fe2000000000c */
[----:B-1----:R-:W-:-:S03]  /*3bb0*/  IMAD.WIDE R18, R17, 0x8, R18 ;  /* 0x0000000811127825 */ /* 0x002fc600078e0212 */
[C---:B------:R-:W-:Y:S01]  /*3bc0*/  DFMA R10, R6.reuse, R22, R10 ;  /* 0x00000016060a722b */ /* 0x040fe2000000000a */
[----:B--2---:R-:W-:Y:S01]  /*3bd0*/  IMAD.WIDE R20, R17, 0x8, R20 ;  /* 0x0000000811147825 */ /* 0x004fe200078e0214 */
[----:B------:R-:W-:-:S03]  /*3be0*/  DFMA R26, R6, R28, R26 ;  /* 0x0000001c061a722b */ /* 0x000fc6000000001a */
[----:B---3--:R-:W-:Y:S02]  /*3bf0*/  IMAD.WIDE R4, R17, 0x8, R4 ;  /* 0x0000000811047825 */ /* 0x008fe400078e0204 */
[----:B------:R-:W-:Y:S04]  /*3c00*/  STG.E.64 desc[UR4][R18.64], R10 ;  /* 0x0000000a12007986 */ /* 0x000fe8000c101b04 */
[----:B------:R-:W-:Y:S04]  /*3c10*/  STG.E.64 desc[UR4][R4.64], R2 ;  /* 0x0000000204007986 */ /* 0x000fe8000c101b04 */
[----:B------:R-:W-:Y:S01]  /*3c20*/  STG.E.64 desc[UR4][R20.64], R26 ;  /* 0x0000001a14007986 */ /* 0x000fe2000c101b04 */
[----:B------:R-:W-:Y:S05]  /*3c30*/  EXIT ;  /* 0x000000000000794d */ /* 0x000fea0003800000 */
        .weak           $__internal_0_$__cuda_sm20_div_rn_f64_full
        .type           $__internal_0_$__cuda_sm20_div_rn_f64_full,@function
        .size           $__internal_0_$__cuda_sm20_div_rn_f64_full,($__internal_1_$__cuda_sm20_dsqrt_rn_f64_mediumpath_v1 - $__internal_0_$__cuda_sm20_div_rn_f64_full)
$__internal_0_$__cuda_sm20_div_rn_f64_full:
[C---:B------:R-:W-:Y:S01]  /*3c40*/  FSETP.GEU.AND P0, PT, |R17|.reuse, 1.469367938527859385e-39, PT ;  /* 0x001000001100780b */ /* 0x040fe20003f0e200 */
[--C-:B------:R-:W-:Y:S01]  /*3c50*/  IMAD.MOV.U32 R16, RZ, RZ, R10.reuse ;  /* 0x000000ffff107224 */ /* 0x100fe200078e000a */
[----:B------:R-:W-:Y:S01]  /*3c60*/  LOP3.LUT R14, R17, 0x800fffff, RZ, 0xc0, !PT ;  /* 0x800fffff110e7812 */ /* 0x000fe200078ec0ff */
[----:B------:R-:W-:Y:S01]  /*3c70*/  IMAD.MOV.U32 R20, RZ, RZ, 0x1 ;  /* 0x00000001ff147424 */ /* 0x000fe200078e00ff */
[C---:B------:R-:W-:Y:S01]  /*3c80*/  FSETP.GEU.AND P2, PT, |R19|.reuse, 1.469367938527859385e-39, PT ;  /* 0x001000001300780b */ /* 0x040fe20003f4e200 */
[----:B------:R-:W-:Y:S01]  /*3c90*/  IMAD.MOV.U32 R33, RZ, RZ, 0x1ca00000 ;  /* 0x1ca00000ff217424 */ /* 0x000fe200078e00ff */
[----:B------:R-:W-:Y:S01]  /*3ca0*/  LOP3.LUT R15, R14, 0x3ff00000, RZ, 0xfc, !PT ;  /* 0x3ff000000e0f7812 */ /* 0x000fe200078efcff */
[----:B------:R-:W-:Y:S01]  /*3cb0*/  IMAD.MOV.U32 R14, RZ, RZ, R10 ;  /* 0x000000ffff0e7224 */ /* 0x000fe200078e000a */
[----:B------:R-:W-:Y:S01]  /*3cc0*/  LOP3.LUT R32, R19, 0x7ff00000, RZ, 0xc0, !PT ;  /* 0x7ff0000013207812 */ /* 0x000fe200078ec0ff */
[----:B------:R-:W-:Y:S01]  /*3cd0*/  BSSY.RECONVERGENT B1, `(.L_x_48) ;  /* 0x000004f000017945 */ /* 0x000fe20003800200 */
[----:B------:R-:W-:-:S03]  /*3ce0*/  LOP3.LUT R35, R17, 0x7ff00000, RZ, 0xc0, !PT ;  /* 0x7ff0000011237812 */ /* 0x000fc600078ec0ff */
[----:B------:R-:W-:Y:S01]  /*3cf0*/  @!P0 DMUL R14, R16, 8.98846567431157953865e+307 ;  /* 0x7fe00000100e8828 */ /* 0x000fe20000000000 */
[C---:B------:R-:W-:Y:S01]  /*3d00*/  ISETP.GE.U32.AND P1, PT, R32.reuse, R35, PT ;  /* 0x000000232000720c */ /* 0x040fe20003f26070 */
[----:B------:R-:W-:Y:S02]  /*3d10*/  IMAD.MOV.U32 R34, RZ, RZ, R32 ;  /* 0x000000ffff227224 */ /* 0x000fe400078e0020 */
[----:B------:R-:W-:Y:S01]  /*3d20*/  @!P2 LOP3.LUT R23, R17, 0x7ff00000, RZ, 0xc0, !PT ;  /* 0x7ff000001117a812 */ /* 0x000fe200078ec0ff */
[----:B------:R-:W-:Y:S01]  /*3d30*/  @!P2 IMAD.MOV.U32 R22, RZ, RZ, RZ ;  /* 0x000000ffff16a224 */ /* 0x000fe200078e00ff */
[----:B------:R-:W0:Y:S02]  /*3d40*/  MUFU.RCP64H R21, R15 ;  /* 0x0000000f00157308 */ /* 0x000e240000001800 */
[----:B------:R-:W-:Y:S02]  /*3d50*/  @!P2 ISETP.GE.U32.AND P3, PT, R32, R23, PT ;  /* 0x000000172000a20c */ /* 0x000fe40003f66070 */
[----:B------:R-:W-:-:S02]  /*3d60*/  @!P0 LOP3.LUT R35, R15, 0x7ff00000, RZ, 0xc0, !PT ;  /* 0x7ff000000f238812 */ /* 0x000fc400078ec0ff */
[----:B------:R-:W-:-:S03]  /*3d70*/  @!P2 SEL R23, R33, 0x63400000, !P3 ;  /* 0x634000002117a807 */ /* 0x000fc60005800000 */
[----:B------:R-:W-:Y:S01]  /*3d80*/  VIADD R36, R35, 0xffffffff ;  /* 0xffffffff23247836 */ /* 0x000fe20000000000 */
[----:B------:R-:W-:-:S04]  /*3d90*/  @!P2 LOP3.LUT R23, R23, 0x80000000, R19, 0xf8, !PT ;  /* 0x800000001717a812 */ /* 0x000fc800078ef813 */
[----:B------:R-:W-:Y:S01]  /*3da0*/  @!P2 LOP3.LUT R23, R23, 0x100000, RZ, 0xfc, !PT ;  /* 0x001000001717a812 */ /* 0x000fe200078efcff */
[----:B0-----:R-:W-:-:S08]  /*3db0*/  DFMA R10, R20, -R14, 1 ;  /* 0x3ff00000140a742b */ /* 0x001fd0000000080e */
[----:B------:R-:W-:-:S08]  /*3dc0*/  DFMA R10, R10, R10, R10 ;  /* 0x0000000a0a0a722b */ /* 0x000fd0000000000a */
[----:B------:R-:W-:Y:S01]  /*3dd0*/  DFMA R20, R20, R10, R20 ;  /* 0x0000000a1414722b */ /* 0x000fe20000000014 */
[----:B------:R-:W-:Y:S01]  /*3de0*/  SEL R11, R33, 0x63400000, !P1 ;  /* 0x63400000210b7807 */ /* 0x000fe20004800000 */
[----:B------:R-:W-:-:S03]  /*3df0*/  IMAD.MOV.U32 R10, RZ, RZ, R18 ;  /* 0x000000ffff0a7224 */ /* 0x000fc600078e0012 */
[----:B------:R-:W-:-:S03]  /*3e00*/  LOP3.LUT R11, R11, 0x800fffff, R19, 0xf8, !PT ;  /* 0x800fffff0b0b7812 */ /* 0x000fc600078ef813 */
[----:B------:R-:W-:-:S03]  /*3e10*/  DFMA R30, R20, -R14, 1 ;  /* 0x3ff00000141e742b */ /* 0x000fc6000000080e */
[----:B------:R-:W-:-:S05]  /*3e20*/  @!P2 DFMA R10, R10, 2, -R22 ;  /* 0x400000000a0aa82b */ /* 0x000fca0000000816 */
[----:B------:R-:W-:-:S05]  /*3e30*/  DFMA R30, R20, R30, R20 ;  /* 0x0000001e141e722b */ /* 0x000fca0000000014 */
[----:B------:R-:W-:-:S03]  /*3e40*/  @!P2 LOP3.LUT R34, R11, 0x7ff00000, RZ, 0xc0, !PT ;  /* 0x7ff000000b22a812 */ /* 0x000fc600078ec0ff */
[----:B------:R-:W-:Y:S02]  /*3e50*/  DMUL R20, R30, R10 ;  /* 0x0000000a1e147228 */ /* 0x000fe40000000000 */
[----:B------:R-:W-:-:S05]  /*3e60*/  VIADD R22, R34, 0xffffffff ;  /* 0xffffffff22167836 */ /* 0x000fca0000000000 */
[----:B------:R-:W-:Y:S01]  /*3e70*/  ISETP.GT.U32.AND P0, PT, R22, 0x7feffffe, PT ;  /* 0x7feffffe1600780c */ /* 0x000fe20003f04070 */
[----:B------:R-:W-:-:S03]  /*3e80*/  DFMA R22, R20, -R14, R10 ;  /* 0x8000000e1416722b */ /* 0x000fc6000000000a */
[----:B------:R-:W-:-:S05]  /*3e90*/  ISETP.GT.U32.OR P0, PT, R36, 0x7feffffe, P0 ;  /* 0x7feffffe2400780c */ /* 0x000fca0000704470 */
[----:B------:R-:W-:-:S08]  /*3ea0*/  DFMA R22, R30, R22, R20 ;  /* 0x000000161e16722b */ /* 0x000fd00000000014 */
[----:B------:R-:W-:Y:S05]  /*3eb0*/  @P0 BRA `(.L_x_49) ;  /* 0x00000000006c0947 */ /* 0x000fea0003800000 */
[----:B------:R-:W-:Y:S01]  /*3ec0*/  LOP3.LUT R19, R17, 0x7ff00000, RZ, 0xc0, !PT ;  /* 0x7ff0000011137812 */ /* 0x000fe200078ec0ff */
[----:B------:R-:W-:-:S03]  /*3ed0*/  IMAD.MOV.U32 R30, RZ, RZ, RZ ;  /* 0x000000ffff1e7224 */ /* 0x000fc600078e00ff */
[CC--:B------:R-:W-:Y:S02]  /*3ee0*/  VIADDMNMX R18, R32.reuse, -R19.reuse, 0xb9600000, !PT ;  /* 0xb960000020127446 */ /* 0x0c0fe40007800913 */
[----:B------:R-:W-:Y:S02]  /*3ef0*/  ISETP.GE.U32.AND P0, PT, R32, R19, PT ;  /* 0x000000132000720c */ /* 0x000fe40003f06070 */
[----:B------:R-:W-:Y:S02]  /*3f00*/  VIMNMX R18, PT, PT, R18, 0x46a00000, PT ;  /* 0x46a0000012127848 */ /* 0x000fe40003fe0100 */
[----:B------:R-:W-:-:S05]  /*3f10*/  SEL R33, R33, 0x63400000, !P0 ;  /* 0x6340000021217807 */ /* 0x000fca0004000000 */
[----:B------:R-:W-:-:S04]  /*3f20*/  IMAD.IADD R18, R18, 0x1, -R33 ;  /* 0x0000000112127824 */ /* 0x000fc800078e0a21 */
[----:B------:R-:W-:-:S06]  /*3f30*/  VIADD R31, R18, 0x7fe00000 ;  /* 0x7fe00000121f7836 */ /* 0x000fcc0000000000 */
[----:B------:R-:W-:-:S10]  /*3f40*/  DMUL R20, R22, R30 ;  /* 0x0000001e16147228 */ /* 0x000fd40000000000 */
[----:B------:R-:W-:-:S13]  /*3f50*/  FSETP.GTU.AND P0, PT, |R21|, 1.469367938527859385e-39, PT ;  /* 0x001000001500780b */ /* 0x000fda0003f0c200 */
[----:B------:R-:W-:Y:S05]  /*3f60*/  @P0 BRA `(.L_x_50) ;  /* 0x0000000000940947 */ /* 0x000fea0003800000 */
[----:B------:R-:W-:Y:S01]  /*3f70*/  DFMA R10, R22, -R14, R10 ;  /* 0x8000000e160a722b */ /* 0x000fe2000000000a */
[----:B------:R-:W-:-:S09]  /*3f80*/  IMAD.MOV.U32 R30, RZ, RZ, RZ ;  /* 0x000000ffff1e7224 */ /* 0x000fd200078e00ff */
[C---:B------:R-:W-:Y:S02]  /*3f90*/  FSETP.NEU.AND P0, PT, R11.reuse, RZ, PT ;  /* 0x000000ff0b00720b */ /* 0x040fe40003f0d000 */
[----:B------:R-:W-:-:S04]  /*3fa0*/  LOP3.LUT R17, R11, 0x80000000, R17, 0x48, !PT ;  /* 0x800000000b117812 */ /* 0x000fc800078e4811 */
[----:B------:R-:W-:-:S07]  /*3fb0*/  LOP3.LUT R31, R17, R31, RZ, 0xfc, !PT ;  /* 0x0000001f111f7212 */ /* 0x000fce00078efcff */
[----:B------:R-:W-:Y:S05]  /*3fc0*/  @!P0 BRA `(.L_x_50) ;  /* 0x00000000007c8947 */ /* 0x000fea0003800000 */
[----:B------:R-:W-:Y:S02]  /*3fd0*/  IMAD.MOV R11, RZ, RZ, -R18 ;  /* 0x000000ffff0b7224 */ /* 0x000fe400078e0a12 */
[----:B------:R-:W-:-:S06]  /*3fe0*/  IMAD.MOV.U32 R10, RZ, RZ, RZ ;  /* 0x000000ffff0a7224 */ /* 0x000fcc00078e00ff */
[----:B------:R-:W-:Y:S02]  /*3ff0*/  DFMA R10, R20, -R10, R22 ;  /* 0x8000000a140a722b */ /* 0x000fe40000000016 */
[----:B------:R-:W-:-:S04]  /*4000*/  DMUL.RP R22, R22, R30 ;  /* 0x0000001e16167228 */ /* 0x000fc80000008000 */
[----:B------:R-:W-:-:S04]  /*4010*/  IADD3 R10, PT, PT, -R18, -0x43300000, RZ ;  /* 0xbcd00000120a7810 */ /* 0x000fc80007ffe1ff */
[----:B------:R-:W-:Y:S02]  /*4020*/  FSETP.NEU.AND P0, PT, |R11|, R10, PT ;  /* 0x0000000a0b00720b */ /* 0x000fe40003f0d200 */
[----:B------:R-:W-:Y:S02]  /*4030*/  LOP3.LUT R17, R23, R17, RZ, 0x3c, !PT ;  /* 0x0000001117117212 */ /* 0x000fe400078e3cff */
[----:B------:R-:W-:Y:S02]  /*4040*/  FSEL R20, R22, R20, !P0 ;  /* 0x0000001416147208 */ /* 0x000fe40004000000 */
[----:B------:R-:W-:Y:S01]  /*4050*/  FSEL R21, R17, R21, !P0 ;  /* 0x0000001511157208 */ /* 0x000fe20004000000 */
[----:B------:R-:W-:Y:S06]  /*4060*/  BRA `(.L_x_50) ;  /* 0x0000000000547947 */ /* 0x000fec0003800000 */
.L_x_49:
[----:B------:R-:W-:-:S14]  /*4070*/  DSETP.NAN.AND P0, PT, R18, R18, PT ;  /* 0x000000121200722a */ /* 0x000fdc0003f08000 */
[----:B------:R-:W-:Y:S05]  /*4080*/  @P0 BRA `(.L_x_51) ;  /* 0x0000000000440947 */ /* 0x000fea0003800000 */
[----:B------:R-:W-:-:S14]  /*4090*/  DSETP.NAN.AND P0, PT, R16, R16, PT ;  /* 0x000000101000722a */ /* 0x000fdc0003f08000 */
[----:B------:R-:W-:Y:S05]  /*40a0*/  @P0 BRA `(.L_x_52) ;  /* 0x0000000000300947 */ /* 0x000fea0003800000 */
[----:B------:R-:W-:Y:S01]  /*40b0*/  ISETP.NE.AND P0, PT, R34, R35, PT ;  /* 0x000000232200720c */ /* 0x000fe20003f05270 */
[----:B------:R-:W-:Y:S02]  /*40c0*/  IMAD.MOV.U32 R20, RZ, RZ, 0x0 ;  /* 0x00000000ff147424 */ /* 0x000fe400078e00ff */
[----:B------:R-:W-:-:S10]  /*40d0*/  IMAD.MOV.U32 R21, RZ, RZ, -0x80000 ;  /* 0xfff80000ff157424 */ /* 0x000fd400078e00ff */
[----:B------:R-:W-:Y:S05]  /*40e0*/  @!P0 BRA `(.L_x_50) ;  /* 0x0000000000348947 */ /* 0x000fea0003800000 */
[----:B------:R-:W-:Y:S02]  /*40f0*/  ISETP.NE.AND P0, PT, R34, 0x7ff00000, PT ;  /* 0x7ff000002200780c */ /* 0x000fe40003f05270 */
[----:B------:R-:W-:Y:S02]  /*4100*/  LOP3.LUT R21, R19, 0x80000000, R17, 0x48, !PT ;  /* 0x8000000013157812 */ /* 0x000fe400078e4811 */
[----:B------:R-:W-:-:S13]  /*4110*/  ISETP.EQ.OR P0, PT, R35, RZ, !P0 ;  /* 0x000000ff2300720c */ /* 0x000fda0004702670 */
[----:B------:R-:W-:Y:S01]  /*4120*/  @P0 LOP3.LUT R10, R21, 0x7ff00000, RZ, 0xfc, !PT ;  /* 0x7ff00000150a0812 */ /* 0x000fe200078efcff */
[----:B------:R-:W-:Y:S02]  /*4130*/  @!P0 IMAD.MOV.U32 R20, RZ, RZ, RZ ;  /* 0x000000ffff148224 */ /* 0x000fe400078e00ff */
[----:B------:R-:W-:Y:S02]  /*4140*/  @P0 IMAD.MOV.U32 R20, RZ, RZ, RZ ;  /* 0x000000ffff140224 */ /* 0x000fe400078e00ff */
[----:B------:R-:W-:Y:S01]  /*4150*/  @P0 IMAD.MOV.U32 R21, RZ, RZ, R10 ;  /* 0x000000ffff150224 */ /* 0x000fe200078e000a */
[----:B------:R-:W-:Y:S06]  /*4160*/  BRA `(.L_x_50) ;  /* 0x0000000000147947 */ /* 0x000fec0003800000 */
.L_x_52:
[----:B------:R-:W-:Y:S01]  /*4170*/  LOP3.LUT R21, R17, 0x80000, RZ, 0xfc, !PT ;  /* 0x0008000011157812 */ /* 0x000fe200078efcff */
[----:B------:R-:W-:Y:S01]  /*4180*/  IMAD.MOV.U32 R20, RZ, RZ, R16 ;  /* 0x000000ffff147224 */ /* 0x000fe200078e0010 */
[----:B------:R-:W-:Y:S06]  /*4190*/  BRA `(.L_x_50) ;  /* 0x0000000000087947 */ /* 0x000fec0003800000 */
.L_x_51:
[----:B------:R-:W-:Y:S01]  /*41a0*/  LOP3.LUT R21, R19, 0x80000, RZ, 0xfc, !PT ;  /* 0x0008000013157812 */ /* 0x000fe200078efcff */
[----:B------:R-:W-:-:S07]  /*41b0*/  IMAD.MOV.U32 R20, RZ, RZ, R18 ;  /* 0x000000ffff147224 */ /* 0x000fce00078e0012 */
.L_x_50:
[----:B------:R-:W-:Y:S05]  /*41c0*/  BSYNC.RECONVERGENT B1 ;  /* 0x0000000000017941 */ /* 0x000fea0003800200 */
.L_x_48:
[----:B------:R-:W-:Y:S02]  /*41d0*/  IMAD.MOV.U32 R10, RZ, RZ, R0 ;  /* 0x000000ffff0a7224 */ /* 0x000fe400078e0000 */
[----:B------:R-:W-:-:S04]  /*41e0*/  IMAD.MOV.U32 R11, RZ, RZ, 0x0 ;  /* 0x00000000ff0b7424 */ /* 0x000fc800078e00ff */
[----:B------:R-:W-:Y:S05]  /*41f0*/  RET.REL.NODEC R10 `(_Z24compute_positions_kernelPdS_S_S_S_S_S_S_S_i) ;  /* 0xffffffbc0a807950 */ /* 0x000fea0003c3ffff */
        .weak           $__internal_1_$__cuda_sm20_dsqrt_rn_f64_mediumpath_v1
        .type           $__internal_1_$__cuda_sm20_dsqrt_rn_f64_mediumpath_v1,@function
        .size           $__internal_1_$__cuda_sm20_dsqrt_rn_f64_mediumpath_v1,($_Z24compute_positions_kernelPdS_S_S_S_S_S_S_S_i$__internal_trig_reduction_slowpathd - $__internal_1_$__cuda_sm20_dsqrt_rn_f64_mediumpath_v1)
$__internal_1_$__cuda_sm20_dsqrt_rn_f64_mediumpath_v1:
[----:B------:R-:W-:Y:S01]  /*4200*/  ISETP.GE.U32.AND P0, PT, R10, -0x3400000, PT ;  /* 0xfcc000000a00780c */ /* 0x000fe20003f06070 */
[----:B------:R-:W-:Y:S01]  /*4210*/  BSSY.RECONVERGENT B1, `(.L_x_53) ;  /* 0x0000028000017945 */ /* 0x000fe20003800200 */
[----:B------:R-:W-:Y:S02]  /*4220*/  IMAD.MOV.U32 R10, RZ, RZ, R4 ;  /* 0x000000ffff0a7224 */ /* 0x000fe400078e0004 */
[----:B------:R-:W-:Y:S02]  /*4230*/  IMAD.MOV.U32 R11, RZ, RZ, R5 ;  /* 0x000000ffff0b7224 */ /* 0x000fe400078e0005 */
[----:B------:R-:W-:Y:S02]  /*4240*/  IMAD.MOV.U32 R20, RZ, RZ, R22 ;  /* 0x000000ffff147224 */ /* 0x000fe400078e0016 */
[----:B------:R-:W-:Y:S02]  /*4250*/  IMAD.MOV.U32 R4, RZ, RZ, R16 ;  /* 0x000000ffff047224 */ /* 0x000fe400078e0010 */
[----:B------:R-:W-:-:S03]  /*4260*/  IMAD.MOV.U32 R5, RZ, RZ, R17 ;  /* 0x000000ffff057224 */ /* 0x000fc600078e0011 */
[----:B------:R-:W-:Y:S05]  /*4270*/  @!P0 BRA `(.L_x_54) ;  /* 0x0000000000208947 */ /* 0x000fea0003800000 */
[----:B------:R-:W-:-:S10]  /*4280*/  DFMA.RM R4, R4, R20, R14 ;  /* 0x000000140404722b */ /* 0x000fd4000000400e */
[----:B------:R-:W-:-:S05]  /*4290*/  IADD3 R14, P0, PT, R4, 0x1, RZ ;  /* 0x00000001040e7810 */ /* 0x000fca0007f1e0ff */
[----:B------:R-:W-:-:S06]  /*42a0*/  IMAD.X R15, RZ, RZ, R5, P0 ;  /* 0x000000ffff0f7224 */ /* 0x000fcc00000e0605 */
[----:B------:R-:W-:-:S08]  /*42b0*/  DFMA.RP R10, -R4, R14, R10 ;  /* 0x0000000e040a722b */ /* 0x000fd0000000810a */
[----:B------:R-:W-:-:S06]  /*42c0*/  DSETP.GT.AND P0, PT, R10, RZ, PT ;  /* 0x000000ff0a00722a */ /* 0x000fcc0003f04000 */
[----:B------:R-:W-:Y:S02]  /*42d0*/  FSEL R4, R14, R4, P0 ;  /* 0x000000040e047208 */ /* 0x000fe40000000000 */
[----:B------:R-:W-:Y:S01]  /*42e0*/  FSEL R5, R15, R5, P0 ;  /* 0x000000050f057208 */ /* 0x000fe20000000000 */
[----:B------:R-:W-:Y:S06]  /*42f0*/  BRA `(.L_x_55) ;  /* 0x0000000000647947 */ /* 0x000fec0003800000 */
.L_x_54:
[----:B------:R-:W-:-:S14]  /*4300*/  DSETP.NE.AND P0, PT, R10, RZ, PT ;  /* 0x000000ff0a00722a */ /* 0x000fdc0003f05000 */
[----:B------:R-:W-:Y:S05]  /*4310*/  @!P0 BRA `(.L_x_56) ;  /* 0x0000000000588947 */ /* 0x000fea0003800000 */
[----:B------:R-:W-:-:S13]  /*4320*/  ISETP.GE.AND P0, PT, R11, RZ, PT ;  /* 0x000000ff0b00720c */ /* 0x000fda0003f06270 */
[----:B------:R-:W-:Y:S02]  /*4330*/  @!P0 IMAD.MOV.U32 R4, RZ, RZ, 0x0 ;  /* 0x00000000ff048424 */ /* 0x000fe400078e00ff */
[----:B------:R-:W-:Y:S01]  /*4340*/  @!P0 IMAD.MOV.U32 R5, RZ, RZ, -0x80000 ;  /* 0xfff80000ff058424 */ /* 0x000fe200078e00ff */
[----:B------:R-:W-:Y:S06]  /*4350*/  @!P0 BRA `(.L_x_55) ;  /* 0x00000000004c8947 */ /* 0x000fec0003800000 */
[----:B------:R-:W-:-:S13]  /*4360*/  ISETP.GT.AND P0, PT, R11, 0x7fefffff, PT ;  /* 0x7fefffff0b00780c */ /* 0x000fda0003f04270 */
[----:B------:R-:W-:Y:S05]  /*4370*/  @P0 BRA `(.L_x_56) ;  /* 0x0000000000400947 */ /* 0x000fea0003800000 */
[----:B------:R-:W-:Y:S01]  /*4380*/  DMUL R4, R10, 8.11296384146066816958e+31 ;  /* 0x469000000a047828 */ /* 0x000fe20000000000 */
[----:B------:R-:W-:Y:S02]  /*4390*/  IMAD.MOV.U32 R16, RZ, RZ, 0x0 ;  /* 0x00000000ff107424 */ /* 0x000fe400078e00ff */
[----:B------:R-:W-:Y:S02]  /*43a0*/  IMAD.MOV.U32 R10, RZ, RZ, RZ ;  /* 0x000000ffff0a7224 */ /* 0x000fe400078e00ff */
[----:B------:R-:W-:Y:S01]  /*43b0*/  IMAD.MOV.U32 R17, RZ, RZ, 0x3fd80000 ;  /* 0x3fd80000ff117424 */ /* 0x000fe200078e00ff */
[----:B------:R-:W0:Y:S03]  /*43c0*/  MUFU.RSQ64H R11, R5 ;  /* 0x00000005000b7308 */ /* 0x000e260000001c00 */
[----:B0-----:R-:W-:-:S08]  /*43d0*/  DMUL R14, R10, R10 ;  /* 0x0000000a0a0e7228 */ /* 0x001fd00000000000 */
[----:B------:R-:W-:-:S08]  /*43e0*/  DFMA R14, R4, -R14, 1 ;  /* 0x3ff00000040e742b */ /* 0x000fd0000000080e */
[----:B------:R-:W-:Y:S02]  /*43f0*/  DFMA R16, R14, R16, 0.5 ;  /* 0x3fe000000e10742b */ /* 0x000fe40000000010 */
[----:B------:R-:W-:-:S08]  /*4400*/  DMUL R14, R10, R14 ;  /* 0x0000000e0a0e7228 */ /* 0x000fd00000000000 */
[----:B------:R-:W-:-:S08]  /*4410*/  DFMA R14, R16, R14, R10 ;  /* 0x0000000e100e722b */ /* 0x000fd0000000000a */
[----:B------:R-:W-:Y:S02]  /*4420*/  DMUL R10, R4, R14 ;  /* 0x0000000e040a7228 */ /* 0x000fe40000000000 */
[----:B------:R-:W-:-:S06]  /*4430*/  VIADD R15, R15, 0xfff00000 ;  /* 0xfff000000f0f7836 */ /* 0x000fcc0000000000 */
[----:B------:R-:W-:-:S08]  /*4440*/  DFMA R16, R10, -R10, R4 ;  /* 0x8000000a0a10722b */ /* 0x000fd00000000004 */
[----:B------:R-:W-:-:S10]  /*4450*/  DFMA R4, R14, R16, R10 ;  /* 0x000000100e04722b */ /* 0x000fd4000000000a */
[----:B------:R-:W-:Y:S01]  /*4460*/  VIADD R5, R5, 0xfcb00000 ;  /* 0xfcb0000005057836 */ /* 0x000fe20000000000 */
[----:B------:R-:W-:Y:S06]  /*4470*/  BRA `(.L_x_55) ;  /* 0x0000000000047947 */ /* 0x000fec0003800000 */
.L_x_56:
[----:B------:R-:W-:-:S11]  /*4480*/  DADD R4, R10, R10 ;  /* 0x000000000a047229 */ /* 0x000fd6000000000a */
.L_x_55:
[----:B------:R-:W-:Y:S05]  /*4490*/  BSYNC.RECONVERGENT B1 ;  /* 0x0000000000017941 */ /* 0x000fea0003800200 */
.L_x_53:
[----:B------:R-:W-:Y:S02]  /*44a0*/  IMAD.MOV.U32 R18, RZ, RZ, R4 ;  /* 0x000000ffff127224 */ /* 0x000fe400078e0004 */
[----:B------:R-:W-:Y:S02]  /*44b0*/  IMAD.MOV.U32 R19, RZ, RZ, R5 ;  /* 0x000000ffff137224 */ /* 0x000fe400078e0005 */
[----:B------:R-:W-:Y:S02]  /*44c0*/  IMAD.MOV.U32 R4, RZ, RZ, R0 ;  /* 0x000000ffff047224 */ /* 0x000fe400078e0000 */
[----:B------:R-:W-:-:S04]  /*44d0*/  IMAD.MOV.U32 R5, RZ, RZ, 0x0 ;  /* 0x00000000ff057424 */ /* 0x000fc800078e00ff */
[----:B------:R-:W-:Y:S05]  /*44e0*/  RET.REL.NODEC R4 `(_Z24compute_positions_kernelPdS_S_S_S_S_S_S_S_i) ;  /* 0xffffffb804c47950 */ /* 0x000fea0003c3ffff */
        .type           $_Z24compute_positions_kernelPdS_S_S_S_S_S_S_S_i$__internal_trig_reduction_slowpathd,@function
        .size           $_Z24compute_positions_kernelPdS_S_S_S_S_S_S_S_i$__internal_trig_reduction_slowpathd,(.L_x_136 - $_Z24compute_positions_kernelPdS_S_S_S_S_S_S_S_i$__internal_trig_reduction_slowpathd)
$_Z24compute_positions_kernelPdS_S_S_S_S_S_S_S_i$__internal_trig_reduction_slowpathd:
[--C-:B------:R-:W-:Y:S01]  /*44f0*/  SHF.R.U32.HI R31, RZ, 0x14, R30.reuse ;  /* 0x00000014ff1f7819 */ /* 0x100fe2000001161e */
[----:B------:R-:W-:Y:S02]  /*4500*/  IMAD.MOV.U32 R13, RZ, RZ, R30 ;  /* 0x000000ffff0d7224 */ /* 0x000fe400078e001e */
[----:B------:R-:W-:Y:S01]  /*4510*/  IMAD.MOV.U32 R15, RZ, RZ, RZ ;  /* 0x000000ffff0f7224 */ /* 0x000fe200078e00ff */
[----:B------:R-:W-:-:S04]  /*4520*/  LOP3.LUT R12, R31, 0x7ff, RZ, 0xc0, !PT ;  /* 0x000007ff1f0c7812 */ /* 0x000fc800078ec0ff */
[----:B------:R-:W-:-:S13]  /*4530*/  ISETP.NE.AND P0, PT, R12, 0x7ff, PT ;  /* 0x000007ff0c00780c */ /* 0x000fda0003f05270 */
[----:B------:R-:W-:Y:S05]  /*4540*/  @!P0 BRA `(.L_x_57) ;  /* 0x0000000800708947 */ /* 0x000fea0003800000 */
[----:B------:R-:W-:Y:S01]  /*4550*/  VIADD R14, R12, 0xfffffc00 ;  /* 0xfffffc000c0e7836 */ /* 0x000fe20000000000 */
[----:B------:R-:W-:Y:S04]  /*4560*/  BSSY.RECONVERGENT B0, `(.L_x_58) ;  /* 0x0000036000007945 */ /* 0x000fe80003800200 */
[----:B------:R-:W-:Y:S02]  /*4570*/  SHF.R.U32.HI R12, RZ, 0x6, R14 ;  /* 0x00000006ff0c7819 */ /* 0x000fe4000001160e */
[----:B------:R-:W-:Y:S02]  /*4580*/  ISETP.GE.U32.AND P0, PT, R14, 0x80, PT ;  /* 0x000000800e00780c */ /* 0x000fe40003f06070 */
[----:B------:R-:W-:Y:S02]  /*4590*/  CS2R R14, SRZ ;  /* 0x00000000000e7805 */ /* 0x000fe4000001ff00 */
[----:B------:R-:W-:-:S02]  /*45a0*/  IADD3 R19, PT, PT, -R12, 0x13, RZ ;  /* 0x000000130c137810 */ /* 0x000fc40007ffe1ff */
[----:B------:R-:W-:Y:S02]  /*45b0*/  IADD3 R17, PT, PT, -R12, 0xf, RZ ;  /* 0x0000000f0c117810 */ /* 0x000fe40007ffe1ff */
[----:B------:R-:W-:-:S04]  /*45c0*/  SEL R19, R19, 0x12, P0 ;  /* 0x0000001213137807 */ /* 0x000fc80000000000 */
[----:B------:R-:W-:-:S13]  /*45d0*/  ISETP.GE.AND P0, PT, R17, R19, PT ;  /* 0x000000131100720c */ /* 0x000fda0003f06270 */
[----:B------:R-:W-:Y:S05]  /*45e0*/  @P0 BRA `(.L_x_59) ;  /* 0x0000000000b40947 */ /* 0x000fea0003800000 */
[----:B------:R-:W0:Y:S01]  /*45f0*/  LDC.64 R20, c[0x0][0x358] ;  /* 0x0000d600ff147b82 */ /* 0x000e220000000a00 */
[----:B------:R-:W-:Y:S01]  /*4600*/  IADD3 R19, PT, PT, RZ, -R12, -R19 ;  /* 0x8000000cff137210 */ /* 0x000fe20007ffe813 */
[----:B------:R-:W-:Y:S01]  /*4610*/  BSSY.RECONVERGENT B1, `(.L_x_60) ;  /* 0x0000024000017945 */ /* 0x000fe20003800200 */
[C---:B------:R-:W-:Y:S01]  /*4620*/  SHF.L.U64.HI R12, R0.reuse, 0xb, R13 ;  /* 0x0000000b000c7819 */ /* 0x040fe2000001020d */
[----:B------:R-:W-:Y:S01]  /*4630*/  IMAD.SHL.U32 R0, R0, 0x800, RZ ;  /* 0x0000080000007824 */ /* 0x000fe200078e00ff */
[----:B------:R-:W-:Y:S01]  /*4640*/  CS2R R14, SRZ ;  /* 0x00000000000e7805 */ /* 0x000fe2000001ff00 */
[----:B------:R-:W-:Y:S01]  /*4650*/  IMAD.MOV.U32 R18, RZ, RZ, RZ ;  /* 0x000000ffff127224 */ /* 0x000fe200078e00ff */
[----:B------:R-:W-:-:S07]  /*4660*/  LOP3.LUT R12, R12, 0x80000000, RZ, 0xfc, !PT ;  /* 0x800000000c0c7812 */ /* 0x000fce00078efcff */
.L_x_61:
[----:B------:R-:W1:Y:S01]  /*4670*/  LDC.64 R34, c[0x4][RZ] ;  /* 0x01000000ff227b82 */ /* 0x000e620000000a00 */
[----:B0-----:R-:W-:Y:S02]  /*4680*/  R2UR UR6, R20 ;  /* 0x00000000140672ca */ /* 0x001fe400000e0000 */
[----:B------:R-:W-:Y:S01]  /*4690*/  R2UR UR7, R21 ;  /* 0x00000000150772ca */ /* 0x000fe200000e0000 */
[----:B-1----:R-:W-:-:S12]  /*46a0*/  IMAD.WIDE R34, R17, 0x8, R34 ;  /* 0x0000000811227825 */ /* 0x002fd800078e0222 */
[----:B------:R-:W2:Y:S01]  /*46b0*/  LDG.E.64.CONSTANT R34, desc[UR6][R34.64] ;  /* 0x0000000622227981 */ /* 0x000ea2000c1e9b00 */
[----:B------:R-:W-:Y:S02]  /*46c0*/  IMAD.MOV.U32 R36, RZ, RZ, R14 ;  /* 0x000000ffff247224 */ /* 0x000fe400078e000e */
[----:B------:R-:W-:Y:S02]  /*46d0*/  IMAD.MOV.U32 R37, RZ, RZ, R15 ;  /* 0x000000ffff257224 */ /* 0x000fe400078e000f */
[----:B------:R-:W-:Y:S02]  /*46e0*/  VIADD R19, R19, 0x1 ;  /* 0x0000000113137836 */ /* 0x000fe40000000000 */
[----:B------:R-:W-:Y:S02]  /*46f0*/  VIADD R17, R17, 0x1 ;  /* 0x0000000111117836 */ /* 0x000fe40000000000 */
[----:B--2---:R-:W-:-:S04]  /*4700*/  IMAD.WIDE.U32 R36, P2, R34, R0, R36 ;  /* 0x0000000022247225 */ /* 0x004fc80007840024 */
[----:B------:R-:W-:Y:S02]  /*4710*/  IMAD R14, R34, R12, RZ ;  /* 0x0000000c220e7224 */ /* 0x000fe400078e02ff */
[C---:B------:R-:W-:Y:S02]  /*4720*/  IMAD R13, R35.reuse, R0, RZ ;  /* 0x00000000230d7224 */ /* 0x040fe400078e02ff */
[----:B------:R-:W-:Y:S01]  /*4730*/  IMAD.HI.U32 R15, R35, R12, RZ ;  /* 0x0000000c230f7227 */ /* 0x000fe200078e00ff */
[----:B------:R-:W-:-:S03]  /*4740*/  IADD3 R14, P0, PT, R14, R37, RZ ;  /* 0x000000250e0e7210 */ /* 0x000fc60007f1e0ff */
[----:B------:R-:W-:Y:S01]  /*4750*/  IMAD R16, R35, R12, RZ ;  /* 0x0000000c23107224 */ /* 0x000fe200078e02ff */
[----:B------:R-:W-:Y:S01]  /*4760*/  IADD3 R37, P1, PT, R13, R14, RZ ;  /* 0x0000000e0d257210 */ /* 0x000fe20007f3e0ff */
[----:B------:R-:W-:Y:S02]  /*4770*/  IMAD R13, R18, 0x8, R1 ;  /* 0x00000008120d7824 */ /* 0x000fe400078e0201 */
[----:B------:R-:W-:-:S03]  /*4780*/  IMAD.HI.U32 R14, R34, R12, RZ ;  /* 0x0000000c220e7227 */ /* 0x000fc600078e00ff */
[----:B------:R0:W-:Y:S01]  /*4790*/  STL.64 [R13], R36 ;  /* 0x000000240d007387 */ /* 0x0001e20000100a00 */
[----:B------:R-:W-:Y:S02]  /*47a0*/  IMAD.X R14, RZ, RZ, R14, P2 ;  /* 0x000000ffff0e7224 */ /* 0x000fe400010e060e */
[----:B------:R-:W-:Y:S02]  /*47b0*/  VIADD R18, R18, 0x1 ;  /* 0x0000000112127836 */ /* 0x000fe40000000000 */
[----:B0-----:R-:W-:-:S05]  /*47c0*/  IMAD.HI.U32 R13, R35, R0, RZ ;  /* 0x00000000230d7227 */ /* 0x001fca00078e00ff */
[----:B------:R-:W-:-:S04]  /*47d0*/  IADD3.X R13, P0, PT, R13, R14, RZ, P0, !PT ;  /* 0x0000000e0d0d7210 */ /* 0x000fc8000071e4ff */
[----:B------:R-:W-:Y:S01]  /*47e0*/  IADD3.X R13, P1, PT, R16, R13, RZ, P1, !PT ;  /* 0x0000000d100d7210 */ /* 0x000fe20000f3e4ff */
[----:B------:R-:W-:Y:S01]  /*47f0*/  IMAD.X R14, RZ, RZ, R15, P0 ;  /* 0x000000ffff0e7224 */ /* 0x000fe200000e060f */
[----:B------:R-:W-:-:S03]  /*4800*/  ISETP.NE.AND P0, PT, R19, -0xf, PT ;  /* 0xfffffff11300780c */ /* 0x000fc60003f05270 */
[----:B------:R-:W-:-:S04]  /*4810*/  IMAD.X R14, RZ, RZ, R14, P1 ;  /* 0x000000ffff0e7224 */ /* 0x000fc800008e060e */
[----:B------:R-:W-:Y:S02]  /*4820*/  IMAD.MOV.U32 R15, RZ, RZ, R14 ;  /* 0x000000ffff0f7224 */ /* 0x000fe400078e000e */
[----:B------:R-:W-:-:S04]  /*4830*/  IMAD.MOV.U32 R14, RZ, RZ, R13 ;  /* 0x000000ffff0e7224 */ /* 0x000fc800078e000d */
[----:B------:R-:W-:Y:S05]  /*4840*/  @P0 BRA `(.L_x_61) ;  /* 0xfffffffc00880947 */ /* 0x000fea000383ffff */
[----:B------:R-:W-:Y:S05]  /*4850*/  BSYNC.RECONVERGENT B1 ;  /* 0x0000000000017941 */ /* 0x000fea0003800200 */
.L_x_60:
[----:B------:R-:W-:-:S05]  /*4860*/  LOP3.LUT R12, R31, 0x7ff, RZ, 0xc0, !PT ;  /* 0x000007ff1f0c7812 */ /* 0x000fca00078ec0ff */
[----:B------:R-:W-:-:S05]  /*4870*/  VIADD R12, R12, 0xfffffc00 ;  /* 0xfffffc000c0c7836 */ /* 0x000fca0000000000 */
[----:B------:R-:W-:Y:S02]  /*4880*/  SHF.R.U32.HI R0, RZ, 0x6, R12 ;  /* 0x00000006ff007819 */ /* 0x000fe4000001160c */
[----:B------:R-:W-:Y:S02]  /*4890*/  ISETP.GE.U32.AND P0, PT, R12, 0x80, PT ;  /* 0x000000800c00780c */ /* 0x000fe40003f06070 */
[----:B------:R-:W-:-:S04]  /*48a0*/  IADD3 R0, PT, PT, -R0, 0x13, RZ ;  /* 0x0000001300007810 */ /* 0x000fc80007ffe1ff */
[----:B------:R-:W-:-:S07]  /*48b0*/  SEL R17, R0, 0x12, P0 ;  /* 0x0000001200117807 */ /* 0x000fce0000000000 */
.L_x_59:
[----:B------:R-:W-:Y:S05]  /*48c0*/  BSYNC.RECONVERGENT B0 ;  /* 0x0000000000007941 */ /* 0x000fea0003800200 */
.L_x_58:
[C---:B------:R-:W-:Y:S02]  /*48d0*/  LOP3.LUT R0, R31.reuse, 0x7ff, RZ, 0xc0, !PT ;  /* 0x000007ff1f007812 */ /* 0x040fe400078ec0ff */
[----:B------:R-:W-:-:S03]  /*48e0*/  LOP3.LUT P0, R31, R31, 0x3f, RZ, 0xc0, !PT ;  /* 0x0000003f1f1f7812 */ /* 0x000fc6000780c0ff */
[----:B------:R-:W-:-:S05]  /*48f0*/  VIADD R0, R0, 0xfffffc00 ;  /* 0xfffffc0000007836 */ /* 0x000fca0000000000 */
[----:B------:R-:W-:-:S05]  /*4900*/  SHF.R.U32.HI R0, RZ, 0x6, R0 ;  /* 0x00000006ff007819 */ /* 0x000fca0000011600 */
[----:B------:R-:W-:-:S04]  /*4910*/  IMAD.IADD R0, R0, 0x1, R17 ;  /* 0x0000000100007824 */ /* 0x000fc800078e0211 */
[----:B------:R-:W-:-:S05]  /*4920*/  IMAD.U32 R0, R0, 0x8, R1 ;  /* 0x0000000800007824 */ /* 0x000fca00078e0001 */
[----:B------:R0:W-:Y:S04]  /*4930*/  STL.64 [R0+-0x78], R14 ;  /* 0xffff880e00007387 */ /* 0x0001e80000100a00 */
[----:B------:R-:W2:Y:S04]  /*4940*/  @P0 LDL.64 R16, [R1+0x8] ;  /* 0x0000080001100983 */ /* 0x000ea80000100a00 */
[----:B------:R-:W3:Y:S04]  /*4950*/  LDL.64 R12, [R1+0x10] ;  /* 0x00001000010c7983 */ /* 0x000ee80000100a00 */
[----:B0-----:R-:W4:Y:S01]  /*4960*/  LDL.64 R14, [R1+0x18] ;  /* 0x00001800010e7983 */ /* 0x001f220000100a00 */
[----:B------:R-:W-:Y:S01]  /*4970*/  @P0 LOP3.LUT R0, R31, 0x3f, RZ, 0x3c, !PT ;  /* 0x0000003f1f000812 */ /* 0x000fe200078e3cff */
[----:B------:R-:W-:Y:S01]  /*4980*/  BSSY.RECONVERGENT B0, `(.L_x_62) ;  /* 0x0000034000007945 */ /* 0x000fe20003800200 */
[----:B--2---:R-:W-:-:S02]  /*4990*/  @P0 SHF.R.U64 R20, R16, 0x1, R17 ;  /* 0x0000000110140819 */ /* 0x004fc40000001211 */
[----:B------:R-:W-:Y:S02]  /*49a0*/  @P0 SHF.R.U32.HI R22, RZ, 0x1, R17 ;  /* 0x00000001ff160819 */ /* 0x000fe40000011611 */
[-C--:B---3--:R-:W-:Y:S02]  /*49b0*/  @P0 SHF.L.U32 R19, R12, R31.reuse, RZ ;  /* 0x0000001f0c130219 */ /* 0x088fe400000006ff */
[----:B------:R-:W-:Y:S02]  /*49c0*/  @P0 SHF.R.U64 R20, R20, R0, R22 ;  /* 0x0000000014140219 */ /* 0x000fe40000001216 */
[--C-:B------:R-:W-:Y:S02]  /*49d0*/  @P0 SHF.R.U32.HI R16, RZ, 0x1, R13.reuse ;  /* 0x00000001ff100819 */ /* 0x100fe4000001160d */
[C-C-:B------:R-:W-:Y:S02]  /*49e0*/  @P0 SHF.R.U64 R17, R12.reuse, 0x1, R13.reuse ;  /* 0x000000010c110819 */ /* 0x140fe4000000120d */
[----:B------:R-:W-:-:S02]  /*49f0*/  @P0 SHF.L.U64.HI R18, R12, R31, R13 ;  /* 0x0000001f0c120219 */ /* 0x000fc4000001020d */
[----:B------:R-:W-:Y:S02]  /*4a00*/  @P0 SHF.R.U32.HI R22, RZ, R0, R22 ;  /* 0x00000000ff160219 */ /* 0x000fe40000011616 */
[----:B------:R-:W-:Y:S02]  /*4a10*/  @P0 LOP3.LUT R12, R19, R20, RZ, 0xfc, !PT ;  /* 0x00000014130c0212 */ /* 0x000fe400078efcff */
[-C--:B----4-:R-:W-:Y:S02]  /*4a20*/  @P0 SHF.L.U32 R21, R14, R31.reuse, RZ ;  /* 0x0000001f0e150219 */ /* 0x090fe400000006ff */
[--C-:B------:R-:W-:Y:S02]  /*4a30*/  @P0 SHF.R.U64 R17, R17, R0, R16.reuse ;  /* 0x0000000011110219 */ /* 0x100fe40000001210 */
[----:B------:R-:W-:Y:S02]  /*4a40*/  @P0 LOP3.LUT R13, R18, R22, RZ, 0xfc, !PT ;  /* 0x00000016120d0212 */ /* 0x000fe400078efcff */
[----:B------:R-:W-:Y:S01]  /*4a50*/  @P0 SHF.R.U32.HI R0, RZ, R0, R16 ;  /* 0x00000000ff000219 */ /* 0x000fe20000011610 */
[----:B------:R-:W-:Y:S01]  /*4a60*/  IMAD.SHL.U32 R16, R12, 0x4, RZ ;  /* 0x000000040c107824 */ /* 0x000fe200078e00ff */
[----:B------:R-:W-:-:S02]  /*4a70*/  @P0 SHF.L.U64.HI R31, R14, R31, R15 ;  /* 0x0000001f0e1f0219 */ /* 0x000fc4000001020f */
[----:B------:R-:W-:Y:S02]  /*4a80*/  @P0 LOP3.LUT R14, R21, R17, RZ, 0xfc, !PT ;  /* 0x00000011150e0212 */ /* 0x000fe400078efcff */
[----:B------:R-:W-:Y:S02]  /*4a90*/  SHF.L.U64.HI R12, R12, 0x2, R13 ;  /* 0x000000020c0c7819 */ /* 0x000fe4000001020d */
[----:B------:R-:W-:Y:S02]  /*4aa0*/  @P0 LOP3.LUT R15, R31, R0, RZ, 0xfc, !PT ;  /* 0x000000001f0f0212 */ /* 0x000fe400078efcff */
[----:B------:R-:W-:Y:S02]  /*4ab0*/  SHF.L.W.U32.HI R13, R13, 0x2, R14 ;  /* 0x000000020d0d7819 */ /* 0x000fe40000010e0e */
[----:B------:R-:W-:Y:S02]  /*4ac0*/  IADD3 RZ, P0, PT, RZ, -R16, RZ ;  /* 0x80000010ffff7210 */ /* 0x000fe40007f1e0ff */
[----:B------:R-:W-:-:S02]  /*4ad0*/  LOP3.LUT R0, RZ, R12, RZ, 0x33, !PT ;  /* 0x0000000cff007212 */ /* 0x000fc400078e33ff */
[----:B------:R-:W-:Y:S02]  /*4ae0*/  SHF.L.W.U32.HI R17, R14, 0x2, R15 ;  /* 0x000000020e117819 */ /* 0x000fe40000010e0f */
[----:B------:R-:W-:Y:S02]  /*4af0*/  LOP3.LUT R18, RZ, R13, RZ, 0x33, !PT ;  /* 0x0000000dff127212 */ /* 0x000fe400078e33ff */
[----:B------:R-:W-:Y:S02]  /*4b00*/  IADD3.X R14, P0, PT, RZ, R0, RZ, P0, !PT ;  /* 0x00000000ff0e7210 */ /* 0x000fe4000071e4ff */
[----:B------:R-:W-:Y:S02]  /*4b10*/  LOP3.LUT R0, RZ, R17, RZ, 0x33, !PT ;  /* 0x00000011ff007212 */ /* 0x000fe400078e33ff */
[----:B------:R-:W-:Y:S02]  /*4b20*/  IADD3.X R18, P1, PT, RZ, R18, RZ, P0, !PT ;  /* 0x00000012ff127210 */ /* 0x000fe4000073e4ff */
[----:B------:R-:W-:-:S03]  /*4b30*/  ISETP.GT.U32.AND P2, PT, R13, -0x1, PT ;  /* 0xffffffff0d00780c */ /* 0x000fc60003f44070 */
[----:B------:R-:W-:Y:S01]  /*4b40*/  IMAD.X R0, RZ, RZ, R0, P1 ;  /* 0x000000ffff007224 */ /* 0x000fe200008e0600 */
[----:B------:R-:W-:-:S04]  /*4b50*/  ISETP.GT.AND.EX P0, PT, R17, -0x1, PT, P2 ;  /* 0xffffffff1100780c */ /* 0x000fc80003f04320 */
[----:B------:R-:W-:Y:S02]  /*4b60*/  SEL R0, R17, R0, P0 ;  /* 0x0000000011007207 */ /* 0x000fe40000000000 */
[----:B------:R-:W-:Y:S02]  /*4b70*/  SEL R13, R13, R18, P0 ;  /* 0x000000120d0d7207 */ /* 0x000fe40000000000 */
[----:B------:R-:W-:Y:S02]  /*4b80*/  ISETP.NE.U32.AND P1, PT, R0, RZ, PT ;  /* 0x000000ff0000720c */ /* 0x000fe40003f25070 */
[----:B------:R-:W-:Y:S02]  /*4b90*/  SEL R14, R12, R14, P0 ;  /* 0x0000000e0c0e7207 */ /* 0x000fe40000000000 */
[----:B------:R-:W-:Y:S01]  /*4ba0*/  SEL R18, R13, R0, !P1 ;  /* 0x000000000d127207 */ /* 0x000fe20004800000 */
[----:B------:R-:W-:-:S05]  /*4bb0*/  @!P0 IMAD.MOV R16, RZ, RZ, -R16 ;  /* 0x000000ffff108224 */ /* 0x000fca00078e0a10 */
[----:B------:R-:W0:Y:S02]  /*4bc0*/  FLO.U32 R18, R18 ;  /* 0x0000001200127300 */ /* 0x000e2400000e0000 */
[C---:B0-----:R-:W-:Y:S02]  /*4bd0*/  IADD3 R19, PT, PT, -R18.reuse, 0x1f, RZ ;  /* 0x0000001f12137810 */ /* 0x041fe40007ffe1ff */
[----:B------:R-:W-:-:S03]  /*4be0*/  IADD3 R18, PT, PT, -R18, 0x3f, RZ ;  /* 0x0000003f12127810 */ /* 0x000fc60007ffe1ff */
[----:B------:R-:W-:-:S05]  /*4bf0*/  @P1 IMAD.MOV R18, RZ, RZ, R19 ;  /* 0x000000ffff121224 */ /* 0x000fca00078e0213 */
[----:B------:R-:W-:-:S13]  /*4c00*/  ISETP.NE.AND P1, PT, R18, RZ, PT ;  /* 0x000000ff1200720c */ /* 0x000fda0003f25270 */
[----:B------:R-:W-:Y:S05]  /*4c10*/  @!P1 BRA `(.L_x_63) ;  /* 0x0000000000289947 */ /* 0x000fea0003800000 */
[----:B------:R-:W-:Y:S02]  /*4c20*/  LOP3.LUT R12, R18, 0x3f, RZ, 0xc0, !PT ;  /* 0x0000003f120c7812 */ /* 0x000fe400078ec0ff */
[----:B------:R-:W-:Y:S02]  /*4c30*/  SHF.R.U64 R16, R16, 0x1, R14 ;  /* 0x0000000110107819 */ /* 0x000fe4000000120e */
[CC--:B------:R-:W-:Y:S02]  /*4c40*/  SHF.L.U64.HI R0, R13.reuse, R12.reuse, R0 ;  /* 0x0000000c0d007219 */ /* 0x0c0fe40000010200 */
[----:B------:R-:W-:Y:S02]  /*4c50*/  SHF.L.U32 R13, R13, R12, RZ ;  /* 0x0000000c0d0d7219 */ /* 0x000fe400000006ff */
[----:B------:R-:W-:Y:S02]  /*4c60*/  SHF.R.U32.HI R14, RZ, 0x1, R14 ;  /* 0x00000001ff0e7819 */ /* 0x000fe4000001160e */
[----:B------:R-:W-:-:S04]  /*4c70*/  LOP3.LUT R12, R18, 0x3f, RZ, 0xc, !PT ;  /* 0x0000003f120c7812 */ /* 0x000fc800078e0cff */
[-CC-:B------:R-:W-:Y:S02]  /*4c80*/  SHF.R.U64 R16, R16, R12.reuse, R14.reuse ;  /* 0x0000000c10107219 */ /* 0x180fe4000000120e */
[----:B------:R-:W-:Y:S02]  /*4c90*/  SHF.R.U32.HI R12, RZ, R12, R14 ;  /* 0x0000000cff0c7219 */ /* 0x000fe4000001160e */
[----:B------:R-:W-:Y:S02]  /*4ca0*/  LOP3.LUT R13, R13, R16, RZ, 0xfc, !PT ;  /* 0x000000100d0d7212 */ /* 0x000fe400078efcff */
[----:B------:R-:W-:-:S07]  /*4cb0*/  LOP3.LUT R0, R0, R12, RZ, 0xfc, !PT ;  /* 0x0000000c00007212 */ /* 0x000fce00078efcff */
.L_x_63:
[----:B------:R-:W-:Y:S05]  /*4cc0*/  BSYNC.RECONVERGENT B0 ;  /* 0x0000000000007941 */ /* 0x000fea0003800200 */
.L_x_62:
[----:B------:R-:W-:Y:S01]  /*4cd0*/  IMAD.WIDE.U32 R34, R13, 0x2168c235, RZ ;  /* 0x2168c2350d227825 */ /* 0x000fe200078e00ff */
[----:B------:R-:W-:-:S03]  /*4ce0*/  SHF.R.U32.HI R15, RZ, 0x1e, R15 ;  /* 0x0000001eff0f7819 */ /* 0x000fc6000001160f */
[----:B------:R-:W-:Y:S01]  /*4cf0*/  IMAD.MOV.U32 R20, RZ, RZ, R35 ;  /* 0x000000ffff147224 */ /* 0x000fe200078e0023 */
[----:B------:R-:W-:Y:S01]  /*4d00*/  IADD3 RZ, P1, PT, R34, R34, RZ ;  /* 0x0000002222ff7210 */ /* 0x000fe20007f3e0ff */
[----:B------:R-:W-:Y:S01]  /*4d10*/  IMAD.MOV.U32 R21, RZ, RZ, RZ ;  /* 0x000000ffff157224 */ /* 0x000fe200078e00ff */
[----:B------:R-:W-:Y:S01]  /*4d20*/  LEA.HI R15, R17, R15, RZ, 0x1 ;  /* 0x0000000f110f7211 */ /* 0x000fe200078f08ff */
[----:B------:R-:W-:-:S04]  /*4d30*/  IMAD.HI.U32 R12, R0, -0x36f0255e, RZ ;  /* 0xc90fdaa2000c7827 */ /* 0x000fc800078e00ff */
[----:B------:R-:W-:-:S04]  /*4d40*/  IMAD.WIDE.U32 R20, R13, -0x36f0255e, R20 ;  /* 0xc90fdaa20d147825 */ /* 0x000fc800078e0014 */
[C---:B------:R-:W-:Y:S02]  /*4d50*/  IMAD R14, R0.reuse, -0x36f0255e, RZ ;  /* 0xc90fdaa2000e7824 */ /* 0x040fe400078e02ff */
[----:B------:R-:W-:-:S04]  /*4d60*/  IMAD.WIDE.U32 R20, P2, R0, 0x2168c235, R20 ;  /* 0x2168c23500147825 */ /* 0x000fc80007840014 */
[----:B------:R-:W-:Y:S01]  /*4d70*/  IMAD.X R12, RZ, RZ, R12, P2 ;  /* 0x000000ffff0c7224 */ /* 0x000fe200010e060c */
[----:B------:R-:W-:Y:S02]  /*4d80*/  IADD3 R14, P2, PT, R14, R21, RZ ;  /* 0x000000150e0e7210 */ /* 0x000fe40007f5e0ff */
[----:B------:R-:W-:Y:S02]  /*4d90*/  IADD3.X RZ, P1, PT, R20, R20, RZ, P1, !PT ;  /* 0x0000001414ff7210 */ /* 0x000fe40000f3e4ff */
[C---:B------:R-:W-:Y:S01]  /*4da0*/  ISETP.GT.U32.AND P3, PT, R14.reuse, RZ, PT ;  /* 0x000000ff0e00720c */ /* 0x040fe20003f64070 */
[----:B------:R-:W-:Y:S01]  /*4db0*/  IMAD.X R13, RZ, RZ, R12, P2 ;  /* 0x000000ffff0d7224 */ /* 0x000fe200010e060c */
[----:B------:R-:W-:-:S04]  /*4dc0*/  IADD3.X R12, P2, PT, R14, R14, RZ, P1, !PT ;  /* 0x0000000e0e0c7210 */ /* 0x000fc80000f5e4ff */
[C---:B------:R-:W-:Y:S01]  /*4dd0*/  ISETP.GT.AND.EX P1, PT, R13.reuse, RZ, PT, P3 ;  /* 0x000000ff0d00720c */ /* 0x040fe20003f24330 */
[----:B------:R-:W-:-:S03]  /*4de0*/  IMAD.X R0, R13, 0x1, R13, P2 ;  /* 0x000000010d007824 */ /* 0x000fc600010e060d */
[----:B------:R-:W-:Y:S02]  /*4df0*/  SEL R12, R12, R14, P1 ;  /* 0x0000000e0c0c7207 */ /* 0x000fe40000800000 */
[----:B------:R-:W-:Y:S02]  /*4e00*/  SEL R0, R0, R13, P1 ;  /* 0x0000000d00007207 */ /* 0x000fe40000800000 */
[----:B------:R-:W-:-:S05]  /*4e10*/  IADD3 R13, P2, PT, R12, 0x1, RZ ;  /* 0x000000010c0d7810 */ /* 0x000fca0007f5e0ff */
[----:B------:R-:W-:Y:S01]  /*4e20*/  IMAD.X R12, RZ, RZ, R0, P2 ;  /* 0x000000ffff0c7224 */ /* 0x000fe200010e0600 */
[----:B------:R-:W-:Y:S02]  /*4e30*/  SEL R0, RZ, 0xffffffff, !P1 ;  /* 0xffffffffff007807 */ /* 0x000fe40004800000 */
[----:B------:R-:W-:Y:S02]  /*4e40*/  LOP3.LUT P1, R14, R30, 0x80000000, RZ, 0xc0, !PT ;  /* 0x800000001e0e7812 */ /* 0x000fe4000782c0ff */
[----:B------:R-:W-:Y:S01]  /*4e50*/  SHF.R.U64 R13, R13, 0xa, R12 ;  /* 0x0000000a0d0d7819 */ /* 0x000fe2000000120c */
[----:B------:R-:W-:Y:S01]  /*4e60*/  IMAD.IADD R0, R0, 0x1, -R18 ;  /* 0x0000000100007824 */ /* 0x000fe200078e0a12 */
[----:B------:R-:W-:Y:S02]  /*4e70*/  @!P0 LOP3.LUT R14, R14, 0x80000000, RZ, 0x3c, !PT ;  /* 0x800000000e0e8812 */ /* 0x000fe400078e3cff */
[----:B------:R-:W-:Y:S01]  /*4e80*/  IADD3 R13, P2, PT, R13, 0x1, RZ ;  /* 0x000000010d0d7810 */ /* 0x000fe20007f5e0ff */
[----:B------:R-:W-:-:S03]  /*4e90*/  IMAD.SHL.U32 R16, R0, 0x100000, RZ ;  /* 0x0010000000107824 */ /* 0x000fc600078e00ff */
[----:B------:R-:W-:-:S03]  /*4ea0*/  LEA.HI.X R12, R12, RZ, RZ, 0x16, P2 ;  /* 0x000000ff0c0c7211 */ /* 0x000fc600010fb4ff */
[----:B------:R-:W-:Y:S01]  /*4eb0*/  @P1 IMAD.MOV R15, RZ, RZ, -R15 ;  /* 0x000000ffff0f1224 */ /* 0x000fe200078e0a0f */
[--C-:B------:R-:W-:Y:S02]  /*4ec0*/  SHF.R.U64 R13, R13, 0x1, R12.reuse ;  /* 0x000000010d0d7819 */ /* 0x100fe4000000120c */
[----:B------:R-:W-:Y:S02]  /*4ed0*/  SHF.R.U32.HI R12, RZ, 0x1, R12 ;  /* 0x00000001ff0c7819 */ /* 0x000fe4000001160c */
[----:B------:R-:W-:-:S04]  /*4ee0*/  IADD3 R0, P2, P3, RZ, RZ, R13 ;  /* 0x000000ffff007210 */ /* 0x000fc80007b5e00d */
[----:B------:R-:W-:-:S04]  /*4ef0*/  IADD3.X R12, PT, PT, R16, 0x3fe00000, R12, P2, P3 ;  /* 0x3fe00000100c7810 */ /* 0x000fc800017e640c */
[----:B------:R-:W-:-:S07]  /*4f00*/  LOP3.LUT R13, R12, R14, RZ, 0xfc, !PT ;  /* 0x0000000e0c0d7212 */ /* 0x000fce00078efcff */
.L_x_57:
[----:B------:R-:W-:Y:S02]  /*4f10*/  IMAD.MOV.U32 R16, RZ, RZ, R23 ;  /* 0x000000ffff107224 */ /* 0x000fe400078e0017 */
[----:B------:R-:W-:Y:S02]  /*4f20*/  IMAD.MOV.U32 R17, RZ, RZ, 0x0 ;  /* 0x00000000ff117424 */ /* 0x000fe400078e00ff */
[----:B------:R-:W-:Y:S02]  /*4f30*/  IMAD.MOV.U32 R12, RZ, RZ, R0 ;  /* 0x000000ffff0c7224 */ /* 0x000fe400078e0000 */
[----:B------:R-:W-:Y:S05]  /*4f40*/  RET.REL.NODEC R16 `(_Z24compute_positions_kernelPdS_S_S_S_S_S_S_S_i) ;  /* 0xffffffb0102c7950 */ /* 0x000fea0003c3ffff */
.L_x_64:
[----:B------:R-:W-:-:S00]  /*4f50*/  BRA `(.L_x_64) ;  /* 0xfffffffc00fc7947 */ /* 0x000fc0000383ffff */
[----:B------:R-:W-:-:S00]  /*4f60*/  NOP ;  /* 0x0000000000007918 */ /* 0x000fc00000000000 */
        /* <DEDUP_REMOVED lines=9> */
.L_x_136:


//--------------------- .text._Z19j2_propagate_kernelPdS_S_S_S_S_id --------------------------
	.section	.text._Z19j2_propagate_kernelPdS_S_S_S_S_id,"ax",@progbits
	.align	128
        .global         _Z19j2_propagate_kernelPdS_S_S_S_S_id
        .type           _Z19j2_propagate_kernelPdS_S_S_S_S_id,@function
        .size           _Z19j2_propagate_kernelPdS_S_S_S_S_id,(.L_x_139 - _Z19j2_propagate_kernelPdS_S_S_S_S_id)
        .other          _Z19j2_propagate_kernelPdS_S_S_S_S_id,@"STO_CUDA_ENTRY STV_DEFAULT"
_Z19j2_propagate_kernelPdS_S_S_S_S_id:
.text._Z19j2_propagate_kernelPdS_S_S_S_S_id:
        /* <DEDUP_REMOVED lines=14> */
[C---:B0-----:R-:W-:Y:S01]  /*00e0*/  IMAD.WIDE R32, R3.reuse, 0x8, R32 ;  /* 0x0000000803207825 */ /* 0x041fe200078e0220 */
[----:B------:R-:W0:Y:S05]  /*00f0*/  LDCU.64 UR6, c[0x3][URZ] ;  /* 0x00c00000ff0677ac */ /* 0x000e2a0008000a00 */
[----:B-1----:R-:W4:Y:S01]  /*0100*/  LDG.E.64 R32, desc[UR4][R32.64] ;  /* 0x0000000420207981 */ /* 0x002f22000c1e1b00 */
[----:B------:R-:W1:Y:S01]  /*0110*/  LDC.64 R10, c[0x0][0x3a0] ;  /* 0x0000e800ff0a7b82 */ /* 0x000e620000000a00 */
[----:B--2---:R-:W-:-:S06]  /*0120*/  IMAD.WIDE R4, R3, 0x8, R4 ;  /* 0x0000000803047825 */ /* 0x004fcc00078e0204 */
[----:B------:R-:W5:Y:S01]  /*0130*/  LDG.E.64 R4, desc[UR4][R4.64] ;  /* 0x0000000404047981 */ /* 0x000f62000c1e1b00 */
[----:B------:R-:W2:Y:S01]  /*0140*/  LDC.64 R8, c[0x0][0x3a8] ;  /* 0x0000ea00ff087b82 */ /* 0x000ea20000000a00 */
[----:B---3--:R-:W-:-:S06]  /*0150*/  IMAD.WIDE R30, R3, 0x8, R30 ;  /* 0x00000008031e7825 */ /* 0x008fcc00078e021e */
[----:B------:R-:W5:Y:S01]  /*0160*/  LDG.E.64 R30, desc[UR4][R30.64] ;  /* 0x000000041e1e7981 */ /* 0x000f62000c1e1b00 */
[C---:B----4-:R-:W-:Y:S01]  /*0170*/  IMAD.WIDE R24, R3.reuse, 0x8, R24 ;  /* 0x0000000803187825 */ /* 0x050fe200078e0218 */
[----:B------:R-:W3:Y:S05]  /*0180*/  LDC R0, c[0x3][0x4] ;  /* 0x00c00100ff007b82 */ /* 0x000eea0000000800 */
[----:B------:R-:W5:Y:S01]  /*0190*/  LDG.E.64 R24, desc[UR4][R24.64] ;  /* 0x0000000418187981 */ /* 0x000f62000c1e1b00 */
[----:B-1----:R-:W-:-:S06]  /*01a0*/  IMAD.WIDE R10, R3, 0x8, R10 ;  /* 0x00000008030a7825 */ /* 0x002fcc00078e020a */
[----:B------:R-:W5:Y:S01]  /*01b0*/  LDG.E.64 R10, desc[UR4][R10.64] ;  /* 0x000000040a0a7981 */ /* 0x000f62000c1e1b00 */
[----:B--2---:R-:W-:-:S06]  /*01c0*/  IMAD.WIDE R8, R3, 0x8, R8 ;  /* 0x0000000803087825 */ /* 0x004fcc00078e0208 */
[----:B------:R-:W5:Y:S01]  /*01d0*/  LDG.E.64 R8, desc[UR4][R8.64] ;  /* 0x0000000408087981 */ /* 0x000f62000c1e1b00 */
[----:B------:R-:W-:Y:S01]  /*01e0*/  IMAD.MOV.U32 R2, RZ, RZ, 0x1 ;  /* 0x00000001ff027424 */ /* 0x000fe200078e00ff */
[----:B---3--:R-:W-:Y:S01]  /*01f0*/  FSETP.GEU.AND P1, PT, |R0|, 6.5827683646048100446e-37, PT ;  /* 0x036000000000780b */ /* 0x008fe20003f2e200 */
[----:B------:R-:W-:Y:S01]  /*0200*/  BSSY.RECONVERGENT B0, `(.L_x_65) ;  /* 0x0000016000007945 */ /* 0x000fe20003800200 */
[----:B------:R-:W-:-:S08]  /*0210*/  DMUL R14, R32, R32 ;  /* 0x00000020200e7228 */ /* 0x000fd00000000000 */
[----:B------:R-:W-:-:S06]  /*0220*/  DMUL R14, R32, R14 ;  /* 0x0000000e200e7228 */ /* 0x000fcc0000000000 */
[----:B------:R-:W1:Y:S02]  /*0230*/  MUFU.RCP64H R3, R15 ;  /* 0x0000000f00037308 */ /* 0x000e640000001800 */
[----:B-1----:R-:W-:-:S08]  /*0240*/  DFMA R6, -R14, R2, 1 ;  /* 0x3ff000000e06742b */ /* 0x002fd00000000102 */
[----:B------:R-:W-:-:S08]  /*0250*/  DFMA R6, R6, R6, R6 ;  /* 0x000000060606722b */ /* 0x000fd00000000006 */
[----:B------:R-:W-:-:S08]  /*0260*/  DFMA R6, R2, R6, R2 ;  /* 0x000000060206722b */ /* 0x000fd00000000002 */
[----:B------:R-:W-:-:S08]  /*0270*/  DFMA R2, -R14, R6, 1 ;  /* 0x3ff000000e02742b */ /* 0x000fd00000000106 */
[----:B------:R-:W-:-:S08]  /*0280*/  DFMA R2, R6, R2, R6 ;  /* 0x000000020602722b */ /* 0x000fd00000000006 */
[----:B0-----:R-:W-:-:S08]  /*0290*/  DMUL R6, R2, UR6 ;  /* 0x0000000602067c28 */ /* 0x001fd00008000000 */
[----:B------:R-:W-:-:S08]  /*02a0*/  DFMA R12, -R14, R6, UR6 ;  /* 0x000000060e0c7e2b */ /* 0x000fd00008000106 */
[----:B------:R-:W-:-:S10]  /*02b0*/  DFMA R2, R2, R12, R6 ;  /* 0x0000000c0202722b */ /* 0x000fd40000000006 */
[----:B------:R-:W-:-:S05]  /*02c0*/  FFMA R6, RZ, R15, R3 ;  /* 0x0000000fff067223 */ /* 0x000fca0000000003 */
[----:B------:R-:W-:-:S13]  /*02d0*/  FSETP.GT.AND P0, PT, |R6|, 1.469367938527859385e-39, PT ;  /* 0x001000000600780b */ /* 0x000fda0003f04200 */
[----:B------:R-:W-:Y:S05]  /*02e0*/  @P0 BRA P1, `(.L_x_66) ;  /* 0x00000000001c0947 */ /* 0x000fea0000800000 */
[----:B------:R-:W0:Y:S01]  /*02f0*/  LDCU.64 UR6, c[0x3][URZ] ;  /* 0x00c00000ff0677ac */ /* 0x000e220008000a00 */
[----:B------:R-:W-:Y:S01]  /*0300*/  MOV R12, 0x340 ;  /* 0x00000340000c7802 */ /* 0x000fe20000000f00 */
[----:B0-----:R-:W-:Y:S02]  /*0310*/  IMAD.U32 R16, RZ, RZ, UR6 ;  /* 0x00000006ff107e24 */ /* 0x001fe4000f8e00ff */
[----:B------:R-:W-:-:S07]  /*0320*/  IMAD.U32 R17, RZ, RZ, UR7 ;  /* 0x00000007ff117e24 */ /* 0x000fce000f8e00ff */
[----:B-----5:R-:W-:Y:S05]  /*0330*/  CALL.REL.NOINC `($__internal_2_$__cuda_sm20_div_rn_f64_full) ;  /* 0x0000002400887944 */ /* 0x020fea0003c00000 */
[----:B------:R-:W-:Y:S02]  /*0340*/  IMAD.MOV.U32 R2, RZ, RZ, R38 ;  /* 0x000000ffff027224 */ /* 0x000fe400078e0026 */
[----:B------:R-:W-:-:S07]  /*0350*/  IMAD.MOV.U32 R3, RZ, RZ, R39 ;  /* 0x000000ffff037224 */ /* 0x000fce00078e0027 */
.L_x_66:
[----:B------:R-:W-:Y:S05]  /*0360*/  BSYNC.RECONVERGENT B0 ;  /* 0x0000000000007941 */ /* 0x000fea0003800200 */
.L_x_65:
        /* <DEDUP_REMOVED lines=17> */
[----:B------:R-:W-:Y:S01]  /*0480*/  IMAD.MOV.U32 R6, RZ, RZ, R2 ;  /* 0x000000ffff067224 */ /* 0x000fe200078e0002 */
[----:B------:R-:W-:Y:S01]  /*0490*/  MOV R0, 0x4c0 ;  /* 0x000004c000007802 */ /* 0x000fe20000000f00 */
[----:B------:R-:W-:-:S07]  /*04a0*/  IMAD.MOV.U32 R7, RZ, RZ, R3 ;  /* 0x000000ffff077224 */ /* 0x000fce00078e0003 */
[----:B-----5:R-:W-:Y:S05]  /*04b0*/  CALL.REL.NOINC `($__internal_3_$__cuda_sm20_dsqrt_rn_f64_mediumpath_v1) ;  /* 0x0000002800907944 */ /* 0x020fea0003c00000 */
.L_x_68:
[----:B------:R-:W-:Y:S05]  /*04c0*/  BSYNC.RECONVERGENT B0 ;  /* 0x0000000000007941 */ /* 0x000fea0003800200 */
.L_x_67:
[----:B-----5:R-:W-:Y:S01]  /*04d0*/  DFMA R4, -R4, R4, 1 ;  /* 0x3ff000000404742b */ /* 0x020fe20000000104 */
[----:B------:R-:W-:Y:S01]  /*04e0*/  IMAD.MOV.U32 R12, RZ, RZ, 0x1 ;  /* 0x00000001ff0c7424 */ /* 0x000fe200078e00ff */
[----:B------:R-:W0:Y:S01]  /*04f0*/  LDCU.128 UR8, c[0x3][URZ] ;  /* 0x00c00000ff0877ac */ /* 0x000e220008000c00 */
[----:B------:R-:W-:Y:S05]  /*0500*/  BSSY.RECONVERGENT B0, `(.L_x_69) ;  /* 0x000001a000007945 */ /* 0x000fea0003800200 */
[----:B------:R-:W-:-:S08]  /*0510*/  DMUL R14, R32, R4 ;  /* 0x00000004200e7228 */ /* 0x000fd00000000000 */
[----:B------:R-:W-:-:S08]  /*0520*/  DADD R2, R14, R14 ;  /* 0x000000000e027229 */ /* 0x000fd0000000000e */
[----:B------:R-:W-:Y:S02]  /*0530*/  DMUL R14, R14, R2 ;  /* 0x000000020e0e7228 */ /* 0x000fe40000000000 */
[----:B------:R-:W1:Y:S04]  /*0540*/  LDC.64 R2, c[0x3][0x10] ;  /* 0x00c00400ff027b82 */ /* 0x000e680000000a00 */
[----:B------:R-:W2:Y:S02]  /*0550*/  MUFU.RCP64H R13, R15 ;  /* 0x0000000f000d7308 */ /* 0x000ea40000001800 */
[----:B--2---:R-:W-:Y:S02]  /*0560*/  DFMA R16, -R14, R12, 1 ;  /* 0x3ff000000e10742b */ /* 0x004fe4000000010c */
[----:B-1----:R-:W-:-:S06]  /*0570*/  DMUL R2, R2, 3 ;  /* 0x4008000002027828 */ /* 0x002fcc0000000000 */
[----:B------:R-:W-:Y:S02]  /*0580*/  DFMA R16, R16, R16, R16 ;  /* 0x000000101010722b */ /* 0x000fe40000000010 */
[----:B0-----:R-:W-:-:S06]  /*0590*/  DMUL R2, R2, UR8 ;  /* 0x0000000802027c28 */ /* 0x001fcc0008000000 */
[----:B------:R-:W-:Y:S02]  /*05a0*/  DFMA R12, R12, R16, R12 ;  /* 0x000000100c0c722b */ /* 0x000fe4000000000c */
[----:B------:R-:W-:-:S06]  /*05b0*/  DMUL R2, R2, UR10 ;  /* 0x0000000a02027c28 */ /* 0x000fcc0008000000 */
[----:B------:R-:W-:Y:S02]  /*05c0*/  DFMA R18, -R14, R12, 1 ;  /* 0x3ff000000e12742b */ /* 0x000fe4000000010c */
[----:B------:R-:W-:-:S06]  /*05d0*/  DMUL R16, R2, UR10 ;  /* 0x0000000a02107c28 */ /* 0x000fcc0008000000 */
[----:B------:R-:W-:-:S04]  /*05e0*/  DFMA R18, R12, R18, R12 ;  /* 0x000000120c12722b */ /* 0x000fc8000000000c */
[----:B------:R-:W-:-:S04]  /*05f0*/  FSETP.GEU.AND P1, PT, |R17|, 6.5827683646048100446e-37, PT ;  /* 0x036000001100780b */ /* 0x000fc80003f2e200 */
[----:B------:R-:W-:-:S08]  /*0600*/  DMUL R2, R16, R18 ;  /* 0x0000001210027228 */ /* 0x000fd00000000000 */
[----:B------:R-:W-:-:S08]  /*0610*/  DFMA R12, -R14, R2, R16 ;  /* 0x000000020e0c722b */ /* 0x000fd00000000110 */
[----:B------:R-:W-:-:S10]  /*0620*/  DFMA R2, R18, R12, R2 ;  /* 0x0000000c1202722b */ /* 0x000fd40000000002 */
[----:B------:R-:W-:-:S05]  /*0630*/  FFMA R0, RZ, R15, R3 ;  /* 0x0000000fff007223 */ /* 0x000fca0000000003 */
[----:B------:R-:W-:-:S13]  /*0640*/  FSETP.GT.AND P0, PT, |R0|, 1.469367938527859385e-39, PT ;  /* 0x001000000000780b */ /* 0x000fda0003f04200 */
[----:B------:R-:W-:Y:S05]  /*0650*/  @P0 BRA P1, `(.L_x_70) ;  /* 0x0000000000100947 */ /* 0x000fea0000800000 */
[----:B------:R-:W-:-:S07]  /*0660*/  MOV R12, 0x680 ;  /* 0x00000680000c7802 */ /* 0x000fce0000000f00 */
[----:B------:R-:W-:Y:S05]  /*0670*/  CALL.REL.NOINC `($__internal_2_$__cuda_sm20_div_rn_f64_full) ;  /* 0x0000002000b87944 */ /* 0x000fea0003c00000 */
[----:B------:R-:W-:Y:S02]  /*0680*/  IMAD.MOV.U32 R2, RZ, RZ, R38 ;  /* 0x000000ffff027224 */ /* 0x000fe400078e0026 */
[----:B------:R-:W-:-:S07]  /*0690*/  IMAD.MOV.U32 R3, RZ, RZ, R39 ;  /* 0x000000ffff037224 */ /* 0x000fce00078e0027 */
.L_x_70:
[----:B------:R-:W-:Y:S05]  /*06a0*/  BSYNC.RECONVERGENT B0 ;  /* 0x0000000000007941 */ /* 0x000fea0003800200 */
.L_x_69:
[----:B------:R-:W-:Y:S01]  /*06b0*/  DSETP.NEU.AND P0, PT, |R30|, +INF , PT ;  /* 0x7ff000001e00742a */ /* 0x000fe20003f0d200 */
[----:B------:R-:W-:-:S13]  /*06c0*/  BSSY.RECONVERGENT B0, `(.L_x_71) ;  /* 0x000001e000007945 */ /* 0x000fda0003800200 */
[----:B------:R-:W-:Y:S01]  /*06d0*/  @!P0 DMUL R26, RZ, R30 ;  /* 0x0000001eff1a8228 */ /* 0x000fe20000000000 */
[----:B------:R-:W-:Y:S01]  /*06e0*/  @!P0 IMAD.MOV.U32 R0, RZ, RZ, 0x1 ;  /* 0x00000001ff008424 */ /* 0x000fe200078e00ff */
[----:B------:R-:W-:Y:S09]  /*06f0*/  @!P0 BRA `(.L_x_72) ;  /* 0x0000000000688947 */ /* 0x000ff20003800000 */
        /* <DEDUP_REMOVED lines=20> */
[----:B------:R-:W-:Y:S05]  /*0840*/  CALL.REL.NOINC `($_Z19j2_propagate_kernelPdS_S_S_S_S_id$__internal_trig_reduction_slowpathd) ;  /* 0x0000002800607944 */ /* 0x000fea0003c00000 */
[----:B------:R-:W-:Y:S02]  /*0850*/  IMAD.MOV.U32 R0, RZ, RZ, R14 ;  /* 0x000000ffff007224 */ /* 0x000fe400078e000e */
[----:B------:R-:W-:Y:S02]  /*0860*/  IMAD.MOV.U32 R26, RZ, RZ, R12 ;  /* 0x000000ffff1a7224 */ /* 0x000fe400078e000c */
[----:B------:R-:W-:-:S07]  /*0870*/  IMAD.MOV.U32 R27, RZ, RZ, R13 ;  /* 0x000000ffff1b7224 */ /* 0x000fce00078e000d */
.L_x_74:
[----:B------:R-:W-:Y:S05]  /*0880*/  BSYNC.RECONVERGENT B1 ;  /* 0x0000000000017941 */ /* 0x000fea0003800200 */
.L_x_73:
[----:B------:R-:W-:-:S07]  /*0890*/  VIADD R0, R0, 0x1 ;  /* 0x0000000100007836 */ /* 0x000fce0000000000 */
.L_x_72:
[----:B------:R-:W-:Y:S05]  /*08a0*/  BSYNC.RECONVERGENT B0 ;  /* 0x0000000000007941 */ /* 0x000fea0003800200 */
.L_x_71:
        /* <DEDUP_REMOVED lines=57> */
.L_x_76:
[----:B------:R-:W-:Y:S05]  /*0c40*/  BSYNC.RECONVERGENT B0 ;  /* 0x0000000000007941 */ /* 0x000fea0003800200 */
.L_x_75:
[C---:B------:R-:W-:Y:S01]  /*0c50*/  DMUL R12, R32.reuse, R6 ;  /* 0x00000006200c7228 */ /* 0x040fe20000000000 */
[----:B------:R-:W-:Y:S01]  /*0c60*/  FSETP.GEU.AND P1, PT, |R3|, 6.5827683646048100446e-37, PT ;  /* 0x036000000300780b */ /* 0x000fe20003f2e200 */
[----:B------:R-:W-:Y:S06]  /*0c70*/  BSSY.RECONVERGENT B0, `(.L_x_77) ;  /* 0x0000017000007945 */ /* 0x000fec0003800200 */
[----:B------:R-:W-:Y:S01]  /*0c80*/  DMUL R32, R32, R12 ;  /* 0x0000000c20207228 */ /* 0x000fe20000000000 */
[----:B------:R-:W-:-:S05]  /*0c90*/  IMAD.MOV.U32 R12, RZ, RZ, 0x1 ;  /* 0x00000001ff0c7424 */ /* 0x000fca00078e00ff */
        /* <DEDUP_REMOVED lines=15> */
[----:B------:R-:W-:Y:S02]  /*0d90*/  IMAD.MOV.U32 R14, RZ, RZ, R32 ;  /* 0x000000ffff0e7224 */ /* 0x000fe400078e0020 */
[----:B------:R-:W-:-:S07]  /*0da0*/  IMAD.MOV.U32 R15, RZ, RZ, R33 ;  /* 0x000000ffff0f7224 */ /* 0x000fce00078e0021 */
[----:B------:R-:W-:Y:S05]  /*0db0*/  CALL.REL.NOINC `($__internal_2_$__cuda_sm20_div_rn_f64_full) ;  /* 0x0000001800e87944 */ /* 0x000fea0003c00000 */
[----:B------:R-:W-:Y:S02]  /*0dc0*/  IMAD.MOV.U32 R30, RZ, RZ, R38 ;  /* 0x000000ffff1e7224 */ /* 0x000fe400078e0026 */
[----:B------:R-:W-:-:S07]  /*0dd0*/  IMAD.MOV.U32 R31, RZ, RZ, R39 ;  /* 0x000000ffff1f7224 */ /* 0x000fce00078e0027 */
.L_x_78:
[----:B------:R-:W-:Y:S05]  /*0de0*/  BSYNC.RECONVERGENT B0 ;  /* 0x0000000000007941 */ /* 0x000fea0003800200 */
.L_x_77:
        /* <DEDUP_REMOVED lines=11> */
[----:B------:R-:W-:Y:S01]  /*0ea0*/  BSSY.RECONVERGENT B0, `(.L_x_79) ;  /* 0x0000034000007945 */ /* 0x000fe20003800200 */
[----:B------:R-:W-:Y:S01]  /*0eb0*/  ISETP.NE.U32.AND P0, PT, R34, 0x1, PT ;  /* 0x000000012200780c */ /* 0x000fe20003f05070 */
[----:B------:R-:W-:-:S03]  /*0ec0*/  IMAD.MOV.U32 R34, RZ, RZ, 0x20fd8164 ;  /* 0x20fd8164ff227424 */ /* 0x000fc600078e00ff */
[----:B------:R-:W-:Y:S02]  /*0ed0*/  FSEL R35, -R35, 0.11223486810922622681, !P0 ;  /* 0x3de5db6523237808 */ /* 0x000fe40004000100 */
[----:B------:R-:W-:-:S06]  /*0ee0*/  FSEL R34, R34, -8.06006814911005101289e+34, !P0 ;  /* 0xf9785eba22227808 */ /* 0x000fcc0004000000 */
[----:B--2---:R-:W-:-:S08]  /*0ef0*/  DFMA R12, R36, R34, R12 ;  /* 0x00000022240c722b */ /* 0x004fd0000000000c */
[----:B------:R-:W-:Y:S02]  /*0f00*/  DFMA R12, R36, R12, R14 ;  /* 0x0000000c240c722b */ /* 0x000fe4000000000e */
[C---:B------:R-:W-:Y:S02]  /*0f10*/  DMUL R14, R26.reuse, R26 ;  /* 0x0000001a1a0e7228 */ /* 0x040fe40000000000 */
[----:B------:R-:W-:-:S04]  /*0f20*/  DMUL R26, R26, R30 ;  /* 0x0000001e1a1a7228 */ /* 0x000fc80000000000 */
[----:B---3--:R-:W-:Y:S02]  /*0f30*/  DFMA R16, R36, R12, R16 ;  /* 0x0000000c2410722b */ /* 0x008fe40000000010 */
[----:B------:R-:W0:Y:S01]  /*0f40*/  MUFU.RCP64H R13, R33 ;  /* 0x00000021000d7308 */ /* 0x000e220000001800 */
[----:B------:R-:W-:-:S05]  /*0f50*/  IMAD.MOV.U32 R12, RZ, RZ, 0x1 ;  /* 0x00000001ff0c7424 */ /* 0x000fca00078e00ff */
[----:B------:R-:W-:Y:S01]  /*0f60*/  DFMA R18, R36, R16, R18 ;  /* 0x000000102412722b */ /* 0x000fe20000000012 */
[----:B------:R-:W-:Y:S02]  /*0f70*/  IMAD.MOV.U32 R16, RZ, RZ, 0x0 ;  /* 0x00000000ff107424 */ /* 0x000fe400078e00ff */
[----:B------:R-:W-:-:S05]  /*0f80*/  IMAD.MOV.U32 R17, RZ, RZ, 0x40080000 ;  /* 0x40080000ff117424 */ /* 0x000fca00078e00ff */
[----:B----4-:R-:W-:Y:S02]  /*0f90*/  DFMA R18, R36, R18, R20 ;  /* 0x000000122412722b */ /* 0x010fe40000000014 */
[----:B------:R-:W-:Y:S02]  /*0fa0*/  DFMA R14, R14, R16, -1 ;  /* 0xbff000000e0e742b */ /* 0x000fe40000000010 */
[----:B0-----:R-:W-:-:S04]  /*0fb0*/  DFMA R16, -R32, R12, 1 ;  /* 0x3ff000002010742b */ /* 0x001fc8000000010c */
[----:B------:R-:W-:Y:S02]  /*0fc0*/  DFMA R18, R36, R18, R22 ;  /* 0x000000122412722b */ /* 0x000fe40000000016 */
[----:B------:R-:W-:Y:S02]  /*0fd0*/  DMUL R14, R14, 0.5 ;  /* 0x3fe000000e0e7828 */ /* 0x000fe40000000000 */
[----:B------:R-:W-:-:S04]  /*0fe0*/  DFMA R16, R16, R16, R16 ;  /* 0x000000101010722b */ /* 0x000fc80000000010 */
[----:B------:R-:W-:Y:S02]  /*0ff0*/  DFMA R28, R18, R28, R28 ;  /* 0x0000001c121c722b */ /* 0x000fe4000000001c */
[----:B------:R-:W-:Y:S02]  /*1000*/  DMUL R14, R14, R2 ;  /* 0x000000020e0e7228 */ /* 0x000fe40000000000 */
[----:B------:R-:W-:Y:S02]  /*1010*/  DFMA R12, R12, R16, R12 ;  /* 0x000000100c0c722b */ /* 0x000fe4000000000c */
[----:B------:R-:W-:-:S04]  /*1020*/  DFMA R18, R36, R18, 1 ;  /* 0x3ff000002412742b */ /* 0x000fc80000000012 */
[----:B------:R-:W-:Y:S02]  /*1030*/  DMUL R16, R4, R14 ;  /* 0x0000000e04107228 */ /* 0x000fe40000000000 */
[----:B------:R-:W-:-:S04]  /*1040*/  DFMA R2, -R32, R12, 1 ;  /* 0x3ff000002002742b */ /* 0x000fc8000000010c */
[----:B------:R-:W-:Y:S02]  /*1050*/  FSEL R14, R18, R28, !P0 ;  /* 0x0000001c120e7208 */ /* 0x000fe40004000000 */
[----:B------:R-:W-:Y:S02]  /*1060*/  FSEL R15, R19, R29, !P0 ;  /* 0x0000001d130f7208 */ /* 0x000fe40004000000 */
[----:B------:R-:W-:Y:S01]  /*1070*/  DFMA R20, R12, R2, R12 ;  /* 0x000000020c14722b */ /* 0x000fe2000000000c */
[----:B------:R-:W-:Y:S02]  /*1080*/  LOP3.LUT P0, RZ, R0, 0x2, RZ, 0xc0, !PT ;  /* 0x0000000200ff7812 */ /* 0x000fe4000780c0ff */
[----:B------:R-:W-:Y:S01]  /*1090*/  FSETP.GEU.AND P1, PT, |R17|, 6.5827683646048100446e-37, PT ;  /* 0x036000001100780b */ /* 0x000fe20003f2e200 */
[----:B------:R-:W-:-:S04]  /*10a0*/  DADD R2, RZ, -R14 ;  /* 0x00000000ff027229 */ /* 0x000fc8000000080e */
[----:B------:R-:W-:-:S06]  /*10b0*/  DMUL R4, R20, R16 ;  /* 0x0000001014047228 */ /* 0x000fcc0000000000 */
[----:B------:R-:W-:Y:S02]  /*10c0*/  FSEL R2, R14, R2, !P0 ;  /* 0x000000020e027208 */ /* 0x000fe40004000000 */
[----:B------:R-:W-:Y:S01]  /*10d0*/  DFMA R12, -R32, R4, R16 ;  /* 0x00000004200c722b */ /* 0x000fe20000000110 */
[----:B------:R-:W-:-:S06]  /*10e0*/  FSEL R3, R15, R3, !P0 ;  /* 0x000000030f037208 */ /* 0x000fcc0004000000 */
[----:B------:R-:W-:Y:S02]  /*10f0*/  DMUL R2, R2, R2 ;  /* 0x0000000202027228 */ /* 0x000fe40000000000 */
[----:B------:R-:W-:Y:S01]  /*1100*/  DFMA R4, R20, R12, R4 ;  /* 0x0000000c1404722b */ /* 0x000fe20000000004 */
[----:B------:R-:W-:Y:S02]  /*1110*/  IMAD.MOV.U32 R12, RZ, RZ, 0x0 ;  /* 0x00000000ff0c7424 */ /* 0x000fe400078e00ff */
[----:B------:R-:W-:-:S07]  /*1120*/  IMAD.MOV.U32 R13, RZ, RZ, 0x40040000 ;  /* 0x40040000ff0d7424 */ /* 0x000fce00078e00ff */
[----:B------:R-:W-:Y:S01]  /*1130*/  FFMA R0, RZ, R33, R5 ;  /* 0x00000021ff007223 */ /* 0x000fe20000000005 */
[----:B------:R-:W-:-:S04]  /*1140*/  DFMA R2, R2, -R12, 2 ;  /* 0x400000000202742b */ /* 0x000fc8000000080c */
[----:B------:R-:W-:-:S04]  /*1150*/  FSETP.GT.AND P0, PT, |R0|, 1.469367938527859385e-39, PT ;  /* 0x001000000000780b */ /* 0x000fc80003f04200 */
[----:B------:R-:W-:-:S09]  /*1160*/  DMUL R2, R2, R30 ;  /* 0x0000001e02027228 */ /* 0x000fd20000000000 */
[----:B------:R-:W-:Y:S05]  /*1170*/  @P0 BRA P1, `(.L_x_80) ;  /* 0x0000000000180947 */ /* 0x000fea0000800000 */
[----:B------:R-:W-:Y:S01]  /*1180*/  IMAD.MOV.U32 R14, RZ, RZ, R32 ;  /* 0x000000ffff0e7224 */ /* 0x000fe200078e0020 */
[----:B------:R-:W-:Y:S01]  /*1190*/  MOV R12, 0x11c0 ;  /* 0x000011c0000c7802 */ /* 0x000fe20000000f00 */
[----:B------:R-:W-:-:S07]  /*11a0*/  IMAD.MOV.U32 R15, RZ, RZ, R33 ;  /* 0x000000ffff0f7224 */ /* 0x000fce00078e0021 */
[----:B------:R-:W-:Y:S05]  /*11b0*/  CALL.REL.NOINC `($__internal_2_$__cuda_sm20_div_rn_f64_full) ;  /* 0x0000001400e87944 */ /* 0x000fea0003c00000 */
[----:B------:R-:W-:Y:S02]  /*11c0*/  IMAD.MOV.U32 R4, RZ, RZ, R38 ;  /* 0x000000ffff047224 */ /* 0x000fe400078e0026 */
[----:B------:R-:W-:-:S07]  /*11d0*/  IMAD.MOV.U32 R5, RZ, RZ, R39 ;  /* 0x000000ffff057224 */ /* 0x000fce00078e0027 */
.L_x_80:
[----:B------:R-:W-:Y:S05]  /*11e0*/  BSYNC.RECONVERGENT B0 ;  /* 0x0000000000007941 */ /* 0x000fea0003800200 */
.L_x_79:
[----:B------:R-:W0:Y:S01]  /*11f0*/  LDCU.64 UR6, c[0x0][0x3b8] ;  /* 0x00007700ff0677ac */ /* 0x000e220008000a00 */
[----:B------:R-:W-:Y:S01]  /*1200*/  BSSY.RECONVERGENT B0, `(.L_x_81) ;  /* 0x0000075000007945 */ /* 0x000fe20003800200 */
[----:B------:R-:W-:Y:S02]  /*1210*/  DADD R4, R4, R6 ;  /* 0x0000000004047229 */ /* 0x000fe40000000006 */
[----:B0-----:R-:W-:-:S10]  /*1220*/  DFMA R24, -R26, UR6, R24 ;  /* 0x000000061a187c2b */ /* 0x001fd40008000118 */
[----:B------:R-:W-:Y:S01]  /*1230*/  LOP3.LUT R13, R25, 0x7fffffff, RZ, 0xc0, !PT ;  /* 0x7fffffff190d7812 */ /* 0x000fe200078ec0ff */
[----:B------:R-:W-:-:S03]  /*1240*/  IMAD.MOV.U32 R6, RZ, RZ, R24 ;  /* 0x000000ffff067224 */ /* 0x000fc600078e0018 */
[----:B------:R-:W-:Y:S01]  /*1250*/  VIMNMX.U32 R0, PT, PT, R13, 0x401921fb, !PT ;  /* 0x401921fb0d007848 */ /* 0x000fe20007fe0000 */
[----:B------:R-:W-:-:S03]  /*1260*/  IMAD.MOV.U32 R7, RZ, RZ, R13 ;  /* 0x000000ffff077224 */ /* 0x000fc600078e000d */
[----:B------:R-:W-:-:S13]  /*1270*/  ISETP.GE.U32.AND P0, PT, R0, 0x7ff00000, PT ;  /* 0x7ff000000000780c */ /* 0x000fda0003f06070 */
[----:B------:R-:W-:Y:S05]  /*1280*/  @!P0 BRA `(.L_x_82) ;  /* 0x0000000000208947 */ /* 0x000fea0003800000 */
[----:B------:R-:W-:-:S14]  /*1290*/  DSETP.NAN.AND P0, PT, R6, R6, PT ;  /* 0x000000060600722a */ /* 0x000fdc0003f08000 */
[----:B------:R-:W-:Y:S01]  /*12a0*/  @P0 IMAD.MOV.U32 R12, RZ, RZ, 0x54442d18 ;  /* 0x54442d18ff0c0424 */ /* 0x000fe200078e00ff */
[----:B------:R-:W-:Y:S01]  /*12b0*/  @!P0 DSETP.NEU.AND P1, PT, R6, +INF , PT ;  /* 0x7ff000000600842a */ /* 0x000fe20003f2d000 */
[----:B------:R-:W-:-:S06]  /*12c0*/  @P0 IMAD.MOV.U32 R13, RZ, RZ, 0x401921fb ;  /* 0x401921fbff0d0424 */ /* 0x000fcc00078e00ff */
[----:B------:R-:W-:-:S06]  /*12d0*/  @P0 DADD R12, R24, R12 ;  /* 0x00000000180c0229 */ /* 0x000fcc000000000c */
[----:B------:R-:W-:Y:S02]  /*12e0*/  @!P0 FSEL R12, R24, RZ, P1 ;  /* 0x000000ff180c8208 */ /* 0x000fe40000800000 */
[----:B------:R-:W-:Y:S01]  /*12f0*/  @!P0 FSEL R13, R25, -QNAN , P1 ;  /* 0xfff80000190d8808 */ /* 0x000fe20000800000 */
[----:B------:R-:W-:Y:S06]  /*1300*/  BRA `(.L_x_83) ;  /* 0x0000000400907947 */ /* 0x000fec0003800000 */
.L_x_82:
[----:B------:R-:W-:Y:S01]  /*1310*/  UMOV UR8, 0x54442d18 ;  /* 0x54442d1800087882 */ /* 0x000fe20000000000 */
[----:B------:R-:W-:Y:S01]  /*1320*/  UMOV UR9, 0x401921fb ;  /* 0x401921fb00097882 */ /* 0x000fe20000000000 */
[----:B------:R-:W-:Y:S01]  /*1330*/  IMAD.MOV.U32 R12, RZ, RZ, R24 ;  /* 0x000000ffff0c7224 */ /* 0x000fe200078e0018 */
[----:B------:R-:W-:Y:S01]  /*1340*/  DSETP.GE.AND P0, PT, R6, UR8, PT ;  /* 0x0000000806007e2a */ /* 0x000fe2000bf06000 */
[----:B------:R-:W-:-:S13]  /*1350*/  IMAD.MOV.U32 R13, RZ, RZ, R25 ;  /* 0x000000ffff0d7224 */ /* 0x000fda00078e0019 */
[----:B------:R-:W-:Y:S05]  /*1360*/  @!P0 BRA `(.L_x_83) ;  /* 0x0000000400788947 */ /* 0x000fea0003800000 */
[----:B------:R-:W-:Y:S01]  /*1370*/  ISETP.GT.U32.AND P0, PT, R7, 0xfffff, PT ;  /* 0x000fffff0700780c */ /* 0x000fe20003f04070 */
[----:B------:R-:W-:Y:S01]  /*1380*/  BSSY.RECONVERGENT B1, `(.L_x_84) ;  /* 0x000001e000017945 */ /* 0x000fe20003800200 */
[----:B------:R-:W-:-:S11]  /*1390*/  SHF.R.U32.HI R13, RZ, 0x14, R7 ;  /* 0x00000014ff0d7819 */ /* 0x000fd60000011607 */
[----:B------:R-:W-:-:S10]  /*13a0*/  @!P0 DMUL R6, R6, 1.80143985094819840000e+16 ;  /* 0x4350000006068828 */ /* 0x000fd40000000000 */
[C---:B------:R-:W-:Y:S02]  /*13b0*/  @!P0 LEA.HI R0, R7.reuse, R13, RZ, 0xc ;  /* 0x0000000d07008211 */ /* 0x040fe400078f60ff */
[----:B------:R-:W-:-:S03]  /*13c0*/  LOP3.LUT R14, R7, 0xfffff, RZ, 0xc0, !PT ;  /* 0x000fffff070e7812 */ /* 0x000fc600078ec0ff */
[----:B------:R-:W-:Y:S01]  /*13d0*/  @!P0 VIADD R13, R0, 0xffffffca ;  /* 0xffffffca000d8836 */ /* 0x000fe20000000000 */
[----:B------:R-:W-:-:S03]  /*13e0*/  LOP3.LUT R14, R14, 0x100000, RZ, 0xfc, !PT ;  /* 0x001000000e0e7812 */ /* 0x000fc600078efcff */
[----:B------:R-:W-:-:S04]  /*13f0*/  VIADD R15, R13, 0xfffffbff ;  /* 0xfffffbff0d0f7836 */ /* 0x000fc80000000000 */
[----:B------:R-:W-:Y:S01]  /*1400*/  IMAD.MOV.U32 R0, RZ, RZ, R15 ;  /* 0x000000ffff007224 */ /* 0x000fe200078e000f */
[----:B------:R-:W-:-:S04]  /*1410*/  VIMNMX R16, PT, PT, RZ, R15, PT ;  /* 0x0000000fff107248 */ /* 0x000fc80003fe0100 */
[----:B------:R-:W-:-:S05]  /*1420*/  IADD3 R13, PT, PT, R13, -0x401, -R16 ;  /* 0xfffffbff0d0d7810 */ /* 0x000fca0007ffe810 */
[----:B------:R-:W-:-:S05]  /*1430*/  VIADD R13, R13, 0x1 ;  /* 0x000000010d0d7836 */ /* 0x000fca0000000000 */
[----:B------:R-:W-:Y:S01]  /*1440*/  LOP3.LUT P0, R12, R13, 0x3, RZ, 0xc0, !PT ;  /* 0x000000030d0c7812 */ /* 0x000fe2000780c0ff */
[----:B------:R-:W-:-:S12]  /*1450*/  IMAD.MOV.U32 R13, RZ, RZ, R6 ;  /* 0x000000ffff0d7224 */ /* 0x000fd800078e0006 */
[----:B------:R-:W-:Y:S05]  /*1460*/  @!P0 BRA `(.L_x_85) ;  /* 0x00000000003c8947 */ /* 0x000fea0003800000 */
[----:B------:R-:W-:Y:S01]  /*1470*/  BSSY.RECONVERGENT B2, `(.L_x_85) ;  /* 0x000000e000027945 */ /* 0x000fe20003800200 */
[----:B------:R-:W-:Y:S02]  /*1480*/  IMAD.MOV R6, RZ, RZ, -R12 ;  /* 0x000000ffff067224 */ /* 0x000fe400078e0a0c */
[----:B------:R-:W-:-:S07]  /*1490*/  IMAD.MOV.U32 R0, RZ, RZ, R15 ;  /* 0x000000ffff007224 */ /* 0x000fce00078e000f */
.L_x_86:
[----:B------:R-:W-:Y:S01]  /*14a0*/  VIADD R6, R6, 0x1 ;  /* 0x0000000106067836 */ /* 0x000fe20000000000 */
[----:B------:R-:W-:Y:S01]  /*14b0*/  IADD3 R12, P0, PT, R13, -0x54442d18, RZ ;  /* 0xabbbd2e80d0c7810 */ /* 0x000fe20007f1e0ff */
[----:B------:R-:W-:-:S03]  /*14c0*/  VIADD R0, R0, 0xffffffff ;  /* 0xffffffff00007836 */ /* 0x000fc60000000000 */
[----:B------:R-:W-:Y:S02]  /*14d0*/  ISETP.NE.AND P1, PT, R6, RZ, PT ;  /* 0x000000ff0600720c */ /* 0x000fe40003f25270 */
[----:B------:R-:W-:-:S04]  /*14e0*/  IADD3.X R7, PT, PT, R14, -0x1921fc, RZ, P0, !PT ;  /* 0xffe6de040e077810 */ /* 0x000fc800007fe4ff */
[----:B------:R-:W-:-:S04]  /*14f0*/  ISETP.GE.AND P0, PT, R7, RZ, PT ;  /* 0x000000ff0700720c */ /* 0x000fc80003f06270 */
[----:B------:R-:W-:Y:S02]  /*1500*/  SEL R12, R13, R12, !P0 ;  /* 0x0000000c0d0c7207 */ /* 0x000fe40004000000 */
[----:B------:R-:W-:-:S03]  /*1510*/  SEL R7, R14, R7, !P0 ;  /* 0x000000070e077207 */ /* 0x000fc60004000000 */
[C---:B------:R-:W-:Y:S01]  /*1520*/  IMAD.SHL.U32 R13, R12.reuse, 0x2, RZ ;  /* 0x000000020c0d7824 */ /* 0x040fe200078e00ff */
[----:B------:R-:W-:Y:S01]  /*1530*/  SHF.L.U64.HI R14, R12, 0x1, R7 ;  /* 0x000000010c0e7819 */ /* 0x000fe20000010207 */
[----:B------:R-:W-:Y:S06]  /*1540*/  @P1 BRA `(.L_x_86) ;  /* 0xfffffffc00d41947 */ /* 0x000fec000383ffff */
[----:B------:R-:W-:Y:S05]  /*1550*/  BSYNC.RECONVERGENT B2 ;  /* 0x0000000000027941 */ /* 0x000fea0003800200 */
.L_x_85:
[----:B------:R-:W-:Y:S05]  /*1560*/  BSYNC.RECONVERGENT B1 ;  /* 0x0000000000017941 */ /* 0x000fea0003800200 */
.L_x_84:
[----:B------:R-:W-:Y:S01]  /*1570*/  IMAD.IADD R6, R15, 0x1, -R16 ;  /* 0x000000010f067824 */ /* 0x000fe200078e0a10 */
[----:B------:R-:W-:Y:S04]  /*1580*/  BSSY.RECONVERGENT B1, `(.L_x_87) ;  /* 0x0000025000017945 */ /* 0x000fe80003800200 */
[----:B------:R-:W-:-:S13]  /*1590*/  ISETP.GE.U32.AND P0, PT, R6, 0x3, PT ;  /* 0x000000030600780c */ /* 0x000fda0003f06070 */
[----:B------:R-:W-:Y:S05]  /*15a0*/  @!P0 BRA `(.L_x_88) ;  /* 0x0000000000888947 */ /* 0x000fea0003800000 */
[----:B------:R-:W-:Y:S01]  /*15b0*/  BSSY.RECONVERGENT B2, `(.L_x_89) ;  /* 0x0000020000027945 */ /* 0x000fe20003800200 */
.L_x_90:
[----:B------:R-:W-:Y:S02]  /*15c0*/  IADD3 R6, P0, PT, R13, -0x54442d18, RZ ;  /* 0xabbbd2e80d067810 */ /* 0x000fe40007f1e0ff */
[C---:B------:R-:W-:Y:S01]  /*15d0*/  ISETP.GT.AND P1, PT, R0.reuse, 0x3, PT ;  /* 0x000000030000780c */ /* 0x040fe20003f24270 */
[----:B------:R-:W-:Y:S01]  /*15e0*/  VIADD R0, R0, 0xfffffffc ;  /* 0xfffffffc00007836 */ /* 0x000fe20000000000 */
[----:B------:R-:W-:-:S04]  /*15f0*/  IADD3.X R7, PT, PT, R14, -0x1921fc, RZ, P0, !PT ;  /* 0xffe6de040e077810 */ /* 0x000fc800007fe4ff */
[----:B------:R-:W-:-:S04]  /*1600*/  ISETP.GE.AND P0, PT, R7, RZ, PT ;  /* 0x000000ff0700720c */ /* 0x000fc80003f06270 */
[----:B------:R-:W-:Y:S02]  /*1610*/  SEL R6, R13, R6, !P0 ;  /* 0x000000060d067207 */ /* 0x000fe40004000000 */
[----:B------:R-:W-:-:S03]  /*1620*/  SEL R7, R14, R7, !P0 ;  /* 0x000000070e077207 */ /* 0x000fc60004000000 */
[C---:B------:R-:W-:Y:S01]  /*1630*/  IMAD.SHL.U32 R13, R6.reuse, 0x2, RZ ;  /* 0x00000002060d7824 */ /* 0x040fe200078e00ff */
[----:B------:R-:W-:-:S04]  /*1640*/  SHF.L.U64.HI R12, R6, 0x1, R7 ;  /* 0x00000001060c7819 */ /* 0x000fc80000010207 */
[----:B------:R-:W-:-:S04]  /*1650*/  IADD3 R6, P0, PT, R13, -0x54442d18, RZ ;  /* 0xabbbd2e80d067810 */ /* 0x000fc80007f1e0ff */
        /* <DEDUP_REMOVED lines=22> */
.L_x_89:
[----:B------:R-:W-:-:S07]  /*17c0*/  IMAD.MOV.U32 R12, RZ, RZ, R6 ;  /* 0x000000ffff0c7224 */ /* 0x000fce00078e0006 */
.L_x_88:
[----:B------:R-:W-:Y:S05]  /*17d0*/  BSYNC.RECONVERGENT B1 ;  /* 0x0000000000017941 */ /* 0x000fea0003800200 */
.L_x_87:
[----:B------:R-:W-:Y:S01]  /*17e0*/  LOP3.LUT R13, R7, 0x7fffffff, RZ, 0xc0, !PT ;  /* 0x7fffffff070d7812 */ /* 0x000fe200078ec0ff */
[----:B------:R-:W-:Y:S01]  /*17f0*/  BSSY.RECONVERGENT B1, `(.L_x_91) ;  /* 0x0000013000017945 */ /* 0x000fe20003800200 */
[----:B------:R-:W-:Y:S01]  /*1800*/  ISETP.NE.U32.AND P0, PT, R12, RZ, PT ;  /* 0x000000ff0c00720c */ /* 0x000fe20003f05070 */
[----:B------:R-:W-:Y:S02]  /*1810*/  IMAD.MOV.U32 R7, RZ, RZ, RZ ;  /* 0x000000ffff077224 */ /* 0x000fe400078e00ff */
[----:B------:R-:W-:Y:S01]  /*1820*/  IMAD.MOV.U32 R15, RZ, RZ, RZ ;  /* 0x000000ffff0f7224 */ /* 0x000fe200078e00ff */
[----:B------:R-:W-:-:S13]  /*1830*/  ISETP.NE.AND.EX P0, PT, R13, RZ, PT, P0 ;  /* 0x000000ff0d00720c */ /* 0x000fda0003f05300 */
[----:B------:R-:W-:Y:S05]  /*1840*/  @!P0 BRA `(.L_x_92) ;  /* 0x0000000000348947 */ /* 0x000fea0003800000 */
[----:B------:R-:W-:-:S10]  /*1850*/  DMUL R6, R12, 1.80143985094819840000e+16 ;  /* 0x435000000c067828 */ /* 0x000fd40000000000 */
[----:B------:R-:W-:-:S04]  /*1860*/  SHF.R.U32.HI R6, RZ, 0x14, R7 ;  /* 0x00000014ff067819 */ /* 0x000fc80000011607 */
[----:B------:R-:W-:-:S04]  /*1870*/  IADD3 R7, PT, PT, -R6, 0x37, RZ ;  /* 0x0000003706077810 */ /* 0x000fc80007ffe1ff */
[----:B------:R-:W-:Y:S02]  /*1880*/  IADD3 R6, PT, PT, -R7, 0x401, RZ ;  /* 0x0000040107067810 */ /* 0x000fe40007ffe1ff */
[-C--:B------:R-:W-:Y:S02]  /*1890*/  SHF.L.U64.HI R13, R12, R7.reuse, R13 ;  /* 0x000000070c0d7219 */ /* 0x080fe4000001020d */
[----:B------:R-:W-:Y:S02]  /*18a0*/  ISETP.GT.AND P0, PT, R6, RZ, PT ;  /* 0x000000ff0600720c */ /* 0x000fe40003f04270 */
[----:B------:R-:W-:-:S11]  /*18b0*/  SHF.L.U32 R12, R12, R7, RZ ;  /* 0x000000070c0c7219 */ /* 0x000fd600000006ff */
[C---:B------:R-:W-:Y:S01]  /*18c0*/  @!P0 IADD3 R0, PT, PT, -R6.reuse, 0x1, RZ ;  /* 0x0000000106008810 */ /* 0x040fe20007ffe1ff */
[----:B------:R-:W-:-:S03]  /*18d0*/  @P0 VIADD R6, R6, 0xffffffff ;  /* 0xffffffff06060836 */ /* 0x000fc60000000000 */
[--C-:B------:R-:W-:Y:S02]  /*18e0*/  @!P0 SHF.R.U64 R7, R12, R0, R13.reuse ;  /* 0x000000000c078219 */ /* 0x100fe4000000120d */
[----:B------:R-:W-:Y:S02]  /*18f0*/  @P0 IADD3 R7, P1, PT, RZ, R12, RZ ;  /* 0x0000000cff070210 */ /* 0x000fe40007f3e0ff */
[----:B------:R-:W-:-:S03]  /*1900*/  @!P0 SHF.R.U32.HI R15, RZ, R0, R13 ;  /* 0x00000000ff0f8219 */ /* 0x000fc6000001160d */
[----:B------:R-:W-:-:S08]  /*1910*/  @P0 IMAD.U32.X R15, R6, 0x100000, R13, P1 ;  /* 0x00100000060f0824 */ /* 0x000fd000008e040d */
.L_x_92:
[----:B------:R-:W-:Y:S05]  /*1920*/  BSYNC.RECONVERGENT B1 ;  /* 0x0000000000017941 */ /* 0x000fea0003800200 */
.L_x_91:
[----:B------:R-:W-:Y:S01]  /*1930*/  LOP3.LUT R13, R15, 0x80000000, R25, 0xb8, !PT ;  /* 0x800000000f0d7812 */ /* 0x000fe200078eb819 */
[----:B------:R-:W-:-:S07]  /*1940*/  IMAD.MOV.U32 R12, RZ, RZ, R7 ;  /* 0x000000ffff0c7224 */ /* 0x000fce00078e0007 */
.L_x_83:
[----:B------:R-:W-:Y:S05]  /*1950*/  BSYNC.RECONVERGENT B0 ;  /* 0x0000000000007941 */ /* 0x000fea0003800200 */
.L_x_81:
[----:B------:R-:W0:Y:S01]  /*1960*/  S2R R17, SR_TID.X ;  /* 0x0000000000117919 */ /* 0x000e220000002100 */
[----:B------:R-:W-:Y:S01]  /*1970*/  UMOV UR8, 0x54442d18 ;  /* 0x54442d1800087882 */ /* 0x000fe20000000000 */
[----:B------:R-:W-:Y:S01]  /*1980*/  UMOV UR9, 0x401921fb ;  /* 0x401921fb00097882 */ /* 0x000fe20000000000 */
[----:B------:R-:W0:Y:S01]  /*1990*/  S2UR UR10, SR_CTAID.X ;  /* 0x00000000000a79c3 */ /* 0x000e220000002500 */
[----:B------:R-:W-:Y:S01]  /*19a0*/  DADD R6, R12, UR8 ;  /* 0x000000080c067e29 */ /* 0x000fe20008000000 */
[----:B------:R-:W-:Y:S01]  /*19b0*/  BSSY.RECONVERGENT B0, `(.L_x_93) ;  /* 0x0000079000007945 */ /* 0x000fe20003800200 */
[----:B------:R-:W-:Y:S02]  /*19c0*/  DFMA R2, R2, UR6, R10 ;  /* 0x0000000602027c2b */ /* 0x000fe4000800000a */
[----:B------:R-:W-:-:S03]  /*19d0*/  DSETP.GEU.AND P0, PT, R12, RZ, PT ;  /* 0x000000ff0c00722a */ /* 0x000fc60003f0e000 */
[----:B------:R-:W0:Y:S03]  /*19e0*/  LDC R0, c[0x0][0x360] ;  /* 0x0000d800ff007b82 */ /* 0x000e260000000800 */
[----:B------:R-:W-:Y:S02]  /*19f0*/  FSEL R11, R7, R13, !P0 ;  /* 0x0000000d070b7208 */ /* 0x000fe40004000000 */
[----:B------:R-:W-:Y:S02]  /*1a00*/  LOP3.LUT R13, R3, 0x7fffffff, RZ, 0xc0, !PT ;  /* 0x7fffffff030d7812 */ /* 0x000fe400078ec0ff */
[----:B------:R-:W-:Y:S01]  /*1a10*/  FSEL R10, R6, R12, !P0 ;  /* 0x0000000c060a7208 */ /* 0x000fe20004000000 */
[----:B------:R-:W1:Y:S01]  /*1a20*/  LDC.64 R14, c[0x0][0x398] ;  /* 0x0000e600ff0e7b82 */ /* 0x000e620000000a00 */
[----:B------:R-:W-:-:S04]  /*1a30*/  VIMNMX.U32 R12, PT, PT, R13, 0x401921fb, !PT ;  /* 0x401921fb0d0c7848 */ /* 0x000fc80007fe0000 */
[----:B------:R-:W-:Y:S01]  /*1a40*/  ISETP.GE.U32.AND P0, PT, R12, 0x7ff00000, PT ;  /* 0x7ff000000c00780c */ /* 0x000fe20003f06070 */
[----:B0-----:R-:W-:-:S04]  /*1a50*/  IMAD R0, R0, UR10, R17 ;  /* 0x0000000a00007c24 */ /* 0x001fc8000f8e0211 */
[----:B-1----:R-:W-:-:S05]  /*1a60*/  IMAD.WIDE R6, R0, 0x8, R14 ;  /* 0x0000000800067825 */ /* 0x002fca00078e020e */
[----:B------:R0:W-:Y:S02]  /*1a70*/  STG.E.64 desc[UR4][R6.64], R10 ;  /* 0x0000000a06007986 */ /* 0x0001e4000c101b04 */
[----:B0-----:R-:W-:Y:S02]  /*1a80*/  IMAD.MOV.U32 R6, RZ, RZ, R2 ;  /* 0x000000ffff067224 */ /* 0x001fe400078e0002 */
[----:B------:R-:W-:Y:S01]  /*1a90*/  IMAD.MOV.U32 R7, RZ, RZ, R13 ;  /* 0x000000ffff077224 */ /* 0x000fe200078e000d */
[----:B------:R-:W-:Y:S06]  /*1aa0*/  @!P0 BRA `(.L_x_94) ;  /* 0x0000000000188947 */ /* 0x000fec0003800000 */
[----:B------:R-:W-:-:S14]  /*1ab0*/  DSETP.NAN.AND P0, PT, R6, R6, PT ;  /* 0x000000060600722a */ /* 0x000fdc0003f08000 */
[----:B------:R-:W-:Y:S02]  /*1ac0*/  @!P0 DSETP.NEU.AND P1, PT, R6, +INF , PT ;  /* 0x7ff000000600842a */ /* 0x000fe40003f2d000 */
[----:B------:R-:W-:-:S06]  /*1ad0*/  @P0 DADD R10, R2, UR8 ;  /* 0x00000008020a0e29 */ /* 0x000fcc0008000000 */
[----:B------:R-:W-:Y:S02]  /*1ae0*/  @!P0 FSEL R10, R2, RZ, P1 ;  /* 0x000000ff020a8208 */ /* 0x000fe40000800000 */
[----:B------:R-:W-:Y:S01]  /*1af0*/  @!P0 FSEL R11, R3, -QNAN , P1 ;  /* 0xfff80000030b8808 */ /* 0x000fe20000800000 */
[----:B------:R-:W-:Y:S06]  /*1b00*/  BRA `(.L_x_95) ;  /* 0x00000004008c7947 */ /* 0x000fec0003800000 */
.L_x_94:
[----:B------:R-:W-:Y:S01]  /*1b10*/  DSETP.GE.AND P0, PT, R6, UR8, PT ;  /* 0x0000000806007e2a */ /* 0x000fe2000bf06000 */
[----:B------:R-:W-:Y:S02]  /*1b20*/  IMAD.MOV.U32 R10, RZ, RZ, R2 ;  /* 0x000000ffff0a7224 */ /* 0x000fe400078e0002 */
[----:B------:R-:W-:-:S11]  /*1b30*/  IMAD.MOV.U32 R11, RZ, RZ, R3 ;  /* 0x000000ffff0b7224 */ /* 0x000fd600078e0003 */
        /* <DEDUP_REMOVED lines=9> */
[----:B------:R-:W-:-:S05]  /*1bd0*/  VIADD R14, R11, 0xfffffbff ;  /* 0xfffffbff0b0e7836 */ /* 0x000fca0000000000 */
[----:B------:R-:W-:-:S04]  /*1be0*/  VIMNMX R15, PT, PT, RZ, R14, PT ;  /* 0x0000000eff0f7248 */ /* 0x000fc80003fe0100 */
[----:B------:R-:W-:-:S05]  /*1bf0*/  IADD3 R11, PT, PT, R11, -0x401, -R15 ;  /* 0xfffffbff0b0b7810 */ /* 0x000fca0007ffe80f */
[----:B------:R-:W-:-:S05]  /*1c00*/  VIADD R11, R11, 0x1 ;  /* 0x000000010b0b7836 */ /* 0x000fca0000000000 */
[----:B------:R-:W-:Y:S01]  /*1c10*/  LOP3.LUT P0, R10, R11, 0x3, RZ, 0xc0, !PT ;  /* 0x000000030b0a7812 */ /* 0x000fe2000780c0ff */
[----:B------:R-:W-:Y:S02]  /*1c20*/  IMAD.MOV.U32 R11, RZ, RZ, R6 ;  /* 0x000000ffff0b7224 */ /* 0x000fe400078e0006 */
[----:B------:R-:W-:-:S10]  /*1c30*/  IMAD.MOV.U32 R6, RZ, RZ, R14 ;  /* 0x000000ffff067224 */ /* 0x000fd400078e000e */
[----:B------:R-:W-:Y:S05]  /*1c40*/  @!P0 BRA `(.L_x_97) ;  /* 0x00000000003c8947 */ /* 0x000fea0003800000 */
[----:B------:R-:W-:Y:S01]  /*1c50*/  BSSY.RECONVERGENT B2, `(.L_x_97) ;  /* 0x000000e000027945 */ /* 0x000fe20003800200 */
[----:B------:R-:W-:Y:S02]  /*1c60*/  IMAD.MOV R7, RZ, RZ, -R10 ;  /* 0x000000ffff077224 */ /* 0x000fe400078e0a0a */
[----:B------:R-:W-:-:S07]  /*1c70*/  IMAD.MOV.U32 R6, RZ, RZ, R14 ;  /* 0x000000ffff067224 */ /* 0x000fce00078e000e */
.L_x_98:
        /* <DEDUP_REMOVED lines=12> */
.L_x_97:
[----:B------:R-:W-:Y:S05]  /*1d40*/  BSYNC.RECONVERGENT B1 ;  /* 0x0000000000017941 */ /* 0x000fea0003800200 */
.L_x_96:
[----:B------:R-:W-:Y:S01]  /*1d50*/  IMAD.IADD R7, R14, 0x1, -R15 ;  /* 0x000000010e077824 */ /* 0x000fe200078e0a0f */
[----:B------:R-:W-:Y:S04]  /*1d60*/  BSSY.RECONVERGENT B1, `(.L_x_99) ;  /* 0x0000025000017945 */ /* 0x000fe80003800200 */
[----:B------:R-:W-:-:S13]  /*1d70*/  ISETP.GE.U32.AND P0, PT, R7, 0x3, PT ;  /* 0x000000030700780c */ /* 0x000fda0003f06070 */
[----:B------:R-:W-:Y:S05]  /*1d80*/  @!P0 BRA `(.L_x_100) ;  /* 0x0000000000888947 */ /* 0x000fea0003800000 */
[----:B------:R-:W-:Y:S01]  /*1d90*/  BSSY.RECONVERGENT B2, `(.L_x_101) ;  /* 0x0000020000027945 */ /* 0x000fe20003800200 */
.L_x_102:
        /* <DEDUP_REMOVED lines=32> */
.L_x_101:
[----:B------:R-:W-:-:S07]  /*1fa0*/  IMAD.MOV.U32 R12, RZ, RZ, R7 ;  /* 0x000000ffff0c7224 */ /* 0x000fce00078e0007 */
.L_x_100:
[----:B------:R-:W-:Y:S05]  /*1fb0*/  BSYNC.RECONVERGENT B1 ;  /* 0x0000000000017941 */ /* 0x000fea0003800200 */
.L_x_99:
[----:B------:R-:W-:Y:S01]  /*1fc0*/  LOP3.LUT R11, R10, 0x7fffffff, RZ, 0xc0, !PT ;  /* 0x7fffffff0a0b7812 */ /* 0x000fe200078ec0ff */
[----:B------:R-:W-:Y:S01]  /*1fd0*/  BSSY.RECONVERGENT B1, `(.L_x_103) ;  /* 0x0000014000017945 */ /* 0x000fe20003800200 */
[----:B------:R-:W-:Y:S01]  /*1fe0*/  ISETP.NE.U32.AND P0, PT, R12, RZ, PT ;  /* 0x000000ff0c00720c */ /* 0x000fe20003f05070 */
[----:B------:R-:W-:Y:S02]  /*1ff0*/  IMAD.MOV.U32 R13, RZ, RZ, RZ ;  /* 0x000000ffff0d7224 */ /* 0x000fe400078e00ff */
[----:B------:R-:W-:Y:S01]  /*2000*/  IMAD.MOV.U32 R15, RZ, RZ, RZ ;  /* 0x000000ffff0f7224 */ /* 0x000fe200078e00ff */
[----:B------:R-:W-:-:S13]  /*2010*/  ISETP.NE.AND.EX P0, PT, R11, RZ, PT, P0 ;  /* 0x000000ff0b00720c */ /* 0x000fda0003f05300 */
[----:B------:R-:W-:Y:S05]  /*2020*/  @!P0 BRA `(.L_x_104) ;  /* 0x0000000000388947 */ /* 0x000fea0003800000 */
[----:B------:R-:W-:-:S06]  /*2030*/  IMAD.MOV.U32 R10, RZ, RZ, R12 ;  /* 0x000000ffff0a7224 */ /* 0x000fcc00078e000c */
[----:B------:R-:W-:-:S10]  /*2040*/  DMUL R6, R10, 1.80143985094819840000e+16 ;  /* 0x435000000a067828 */ /* 0x000fd40000000000 */
[----:B------:R-:W-:-:S04]  /*2050*/  SHF.R.U32.HI R6, RZ, 0x14, R7 ;  /* 0x00000014ff067819 */ /* 0x000fc80000011607 */
[----:B------:R-:W-:-:S04]  /*2060*/  IADD3 R7, PT, PT, -R6, 0x37, RZ ;  /* 0x0000003706077810 */ /* 0x000fc80007ffe1ff */
[----:B------:R-:W-:Y:S02]  /*2070*/  IADD3 R10, PT, PT, -R7, 0x401, RZ ;  /* 0x00000401070a7810 */ /* 0x000fe40007ffe1ff */
[-C--:B------:R-:W-:Y:S02]  /*2080*/  SHF.L.U64.HI R11, R12, R7.reuse, R11 ;  /* 0x000000070c0b7219 */ /* 0x080fe4000001020b */
[----:B------:R-:W-:Y:S02]  /*2090*/  ISETP.GT.AND P0, PT, R10, RZ, PT ;  /* 0x000000ff0a00720c */ /* 0x000fe40003f04270 */
[----:B------:R-:W-:-:S11]  /*20a0*/  SHF.L.U32 R7, R12, R7, RZ ;  /* 0x000000070c077219 */ /* 0x000fd600000006ff */
[----:B------:R-:W-:-:S04]  /*20b0*/  @!P0 IADD3 R6, PT, PT, -R10, 0x1, RZ ;  /* 0x000000010a068810 */ /* 0x000fc80007ffe1ff */
[-CC-:B------:R-:W-:Y:S02]  /*20c0*/  @!P0 SHF.R.U64 R13, R7, R6.reuse, R11.reuse ;  /* 0x00000006070d8219 */ /* 0x180fe4000000120b */
[----:B------:R-:W-:Y:S01]  /*20d0*/  @P0 IADD3 R13, P1, PT, RZ, R7, RZ ;  /* 0x00000007ff0d0210 */ /* 0x000fe20007f3e0ff */
[----:B------:R-:W-:Y:S01]  /*20e0*/  @P0 VIADD R7, R10, 0xffffffff ;  /* 0xffffffff0a070836 */ /* 0x000fe20000000000 */
[----:B------:R-:W-:-:S03]  /*20f0*/  @!P0 SHF.R.U32.HI R15, RZ, R6, R11 ;  /* 0x00000006ff0f8219 */ /* 0x000fc6000001160b */
[----:B------:R-:W-:-:S08]  /*2100*/  @P0 IMAD.U32.X R15, R7, 0x100000, R11, P1 ;  /* 0x00100000070f0824 */ /* 0x000fd000008e040b */
.L_x_104:
[----:B------:R-:W-:Y:S05]  /*2110*/  BSYNC.RECONVERGENT B1 ;  /* 0x0000000000017941 */ /* 0x000fea0003800200 */
.L_x_103:
[----:B------:R-:W-:Y:S01]  /*2120*/  LOP3.LUT R11, R15, 0x80000000, R3, 0xb8, !PT ;  /* 0x800000000f0b7812 */ /* 0x000fe200078eb803 */
[----:B------:R-:W-:-:S07]  /*2130*/  IMAD.MOV.U32 R10, RZ, RZ, R13 ;  /* 0x000000ffff0a7224 */ /* 0x000fce00078e000d */
.L_x_95:
[----:B------:R-:W-:Y:S05]  /*2140*/  BSYNC.RECONVERGENT B0 ;  /* 0x0000000000007941 */ /* 0x000fea0003800200 */
.L_x_93:
[----:B------:R-:W-:Y:S01]  /*2150*/  DFMA R4, R4, UR6, R8 ;  /* 0x0000000604047c2b */ /* 0x000fe20008000008 */
[----:B------:R-:W0:Y:S01]  /*2160*/  LDC.64 R12, c[0x0][0x3a0] ;  /* 0x0000e800ff0c7b82 */ /* 0x000e220000000a00 */
[C---:B------:R-:W-:Y:S01]  /*2170*/  DADD R2, R10.reuse, UR8 ;  /* 0x000000080a027e29 */ /* 0x040fe20008000000 */
[----:B------:R-:W-:Y:S01]  /*2180*/  BSSY.RECONVERGENT B0, `(.L_x_105) ;  /* 0x0000075000007945 */ /* 0x000fe20003800200 */
[----:B------:R-:W-:-:S06]  /*2190*/  DSETP.GEU.AND P0, PT, R10, RZ, PT ;  /* 0x000000ff0a00722a */ /* 0x000fcc0003f0e000 */
[----:B------:R-:W-:Y:S02]  /*21a0*/  LOP3.LUT R9, R5, 0x7fffffff, RZ, 0xc0, !PT ;  /* 0x7fffffff05097812 */ /* 0x000fe400078ec0ff */
[----:B------:R-:W-:Y:S02]  /*21b0*/  FSEL R6, R2, R10, !P0 ;  /* 0x0000000a02067208 */ /* 0x000fe40004000000 */
[----:B------:R-:W-:Y:S02]  /*21c0*/  VIMNMX.U32 R8, PT, PT, R9, 0x401921fb, !PT ;  /* 0x401921fb09087848 */ /* 0x000fe40007fe0000 */
[----:B------:R-:W-:Y:S02]  /*21d0*/  FSEL R7, R3, R11, !P0 ;  /* 0x0000000b03077208 */ /* 0x000fe40004000000 */
[----:B------:R-:W-:Y:S01]  /*21e0*/  ISETP.GE.U32.AND P0, PT, R8, 0x7ff00000, PT ;  /* 0x7ff000000800780c */ /* 0x000fe20003f06070 */
[----:B0-----:R-:W-:-:S05]  /*21f0*/  IMAD.WIDE R2, R0, 0x8, R12 ;  /* 0x0000000800027825 */ /* 0x001fca00078e020c */
[----:B------:R0:W-:Y:S02]  /*2200*/  STG.E.64 desc[UR4][R2.64], R6 ;  /* 0x0000000602007986 */ /* 0x0001e4000c101b04 */
[----:B0-----:R-:W-:Y:S02]  /*2210*/  IMAD.MOV.U32 R2, RZ, RZ, R4 ;  /* 0x000000ffff027224 */ /* 0x001fe400078e0004 */
[----:B------:R-:W-:-:S03]  /*2220*/  IMAD.MOV.U32 R3, RZ, RZ, R9 ;  /* 0x000000ffff037224 */ /* 0x000fc600078e0009 */
[----:B------:R-:W-:Y:S05]  /*2230*/  @!P0 BRA `(.L_x_106) ;  /* 0x0000000000188947 */ /* 0x000fea0003800000 */
[----:B------:R-:W-:-:S14]  /*2240*/  DSETP.NAN.AND P0, PT, R2, R2, PT ;  /* 0x000000020200722a */ /* 0x000fdc0003f08000 */
[----:B------:R-:W-:Y:S02]  /*2250*/  @!P0 DSETP.NEU.AND P1, PT, R2, +INF , PT ;  /* 0x7ff000000200842a */ /* 0x000fe40003f2d000 */
[----:B------:R-:W-:-:S06]  /*2260*/  @P0 DADD R6, R4, UR8 ;  /* 0x0000000804060e29 */ /* 0x000fcc0008000000 */
[----:B------:R-:W-:Y:S02]  /*2270*/  @!P0 FSEL R6, R4, RZ, P1 ;  /* 0x000000ff04068208 */ /* 0x000fe40000800000 */
[----:B------:R-:W-:Y:S01]  /*2280*/  @!P0 FSEL R7, R5, -QNAN , P1 ;  /* 0xfff8000005078808 */ /* 0x000fe20000800000 */
[----:B------:R-:W-:Y:S06]  /*2290*/  BRA `(.L_x_107) ;  /* 0x00000004008c7947 */ /* 0x000fec0003800000 */
.L_x_106:
        /* <DEDUP_REMOVED lines=23> */
.L_x_110:
        /* <DEDUP_REMOVED lines=12> */
.L_x_109:
[----:B------:R-:W-:Y:S05]  /*24d0*/  BSYNC.RECONVERGENT B1 ;  /* 0x0000000000017941 */ /* 0x000fea0003800200 */
.L_x_108:
[----:B------:R-:W-:Y:S01]  /*24e0*/  IMAD.IADD R3, R10, 0x1, -R11 ;  /* 0x000000010a037824 */ /* 0x000fe200078e0a0b */
[----:B------:R-:W-:Y:S04]  /*24f0*/  BSSY.RECONVERGENT B1, `(.L_x_111) ;  /* 0x0000025000017945 */ /* 0x000fe80003800200 */
[----:B------:R-:W-:-:S13]  /*2500*/  ISETP.GE.U32.AND P0, PT, R3, 0x3, PT ;  /* 0x000000030300780c */ /* 0x000fda0003f06070 */
[----:B------:R-:W-:Y:S05]  /*2510*/  @!P0 BRA `(.L_x_112) ;  /* 0x0000000000888947 */ /* 0x000fea0003800000 */
[----:B------:R-:W-:Y:S01]  /*2520*/  BSSY.RECONVERGENT B2, `(.L_x_113) ;  /* 0x0000020000027945 */ /* 0x000fe20003800200 */
.L_x_114:
        /* <DEDUP_REMOVED lines=32> */
.L_x_113:
[----:B------:R-:W-:-:S07]  /*2730*/  IMAD.MOV.U32 R8, RZ, RZ, R3 ;  /* 0x000000ffff087224 */ /* 0x000fce00078e0003 */
.L_x_112:
[----:B------:R-:W-:Y:S05]  /*2740*/  BSYNC.RECONVERGENT B1 ;  /* 0x0000000000017941 */ /* 0x000fea0003800200 */
.L_x_111:
        /* <DEDUP_REMOVED lines=21> */
.L_x_116:
[----:B------:R-:W-:Y:S05]  /*28a0*/  BSYNC.RECONVERGENT B1 ;  /* 0x0000000000017941 */ /* 0x000fea0003800200 */
.L_x_115:
[----:B------:R-:W-:Y:S01]  /*28b0*/  LOP3.LUT R7, R11, 0x80000000, R5, 0xb8, !PT ;  /* 0x800000000b077812 */ /* 0x000fe200078eb805 */
[----:B------:R-:W-:-:S07]  /*28c0*/  IMAD.MOV.U32 R6, RZ, RZ, R9 ;  /* 0x000000ffff067224 */ /* 0x000fce00078e0009 */
.L_x_107:
[----:B------:R-:W-:Y:S05]  /*28d0*/  BSYNC.RECONVERGENT B0 ;  /* 0x0000000000007941 */ /* 0x000fea0003800200 */
.L_x_105:
[----:B------:R-:W0:Y:S01]  /*28e0*/  LDC.64 R8, c[0x0][0x3a8] ;  /* 0x0000ea00ff087b82 */ /* 0x000e220000000a00 */
[C---:B------:R-:W-:Y:S02]  /*28f0*/  DADD R2, R6.reuse, UR8 ;  /* 0x0000000806027e29 */ /* 0x040fe40008000000 */
[----:B------:R-:W-:-:S08]  /*2900*/  DSETP.GEU.AND P0, PT, R6, RZ, PT ;  /* 0x000000ff0600722a */ /* 0x000fd00003f0e000 */
[----:B------:R-:W-:Y:S02]  /*2910*/  FSEL R4, R2, R6, !P0 ;  /* 0x0000000602047208 */ /* 0x000fe40004000000 */
[----:B------:R-:W-:Y:S01]  /*2920*/  FSEL R5, R3, R7, !P0 ;  /* 0x0000000703057208 */ /* 0x000fe20004000000 */
[----:B0-----:R-:W-:-:S05]  /*2930*/  IMAD.WIDE R2, R0, 0x8, R8 ;  /* 0x0000000800027825 */ /* 0x001fca00078e0208 */
[----:B------:R-:W-:Y:S01]  /*2940*/  STG.E.64 desc[UR4][R2.64], R4 ;  /* 0x0000000402007986 */ /* 0x000fe2000c101b04 */
[----:B------:R-:W-:Y:S05]  /*2950*/  EXIT ;  /* 0x000000000000794d */ /* 0x000fea0003800000 */
        .weak           $__internal_2_$__cuda_sm20_div_rn_f64_full
        .type           $__internal_2_$__cuda_sm20_div_rn_f64_full,@function
        .size           $__internal_2_$__cuda_sm20_div_rn_f64_full,($__internal_3_$__cuda_sm20_dsqrt_rn_f64_mediumpath_v1 - $__internal_2_$__cuda_sm20_div_rn_f64_full)
$__internal_2_$__cuda_sm20_div_rn_f64_full:
[----:B------:R-:W-:Y:S01]  /*2960*/  FSETP.GEU.AND P2, PT, |R17|, 1.469367938527859385e-39, PT ;  /* 0x001000001100780b */ /* 0x000fe20003f4e200 */
[----:B------:R-:W-:Y:S01]  /*2970*/  IMAD.MOV.U32 R22, RZ, RZ, 0x1ca00000 ;  /* 0x1ca00000ff167424 */ /* 0x000fe200078e00ff */
[C---:B------:R-:W-:Y:S01]  /*2980*/  FSETP.GEU.AND P0, PT, |R15|.reuse, 1.469367938527859385e-39, PT ;  /* 0x001000000f00780b */ /* 0x040fe20003f0e200 */
[----:B------:R-:W-:Y:S01]  /*2990*/  IMAD.MOV.U32 R38, RZ, RZ, 0x1 ;  /* 0x00000001ff267424 */ /* 0x000fe200078e00ff */
[----:B------:R-:W-:Y:S01]  /*29a0*/  LOP3.LUT R36, R15, 0x800fffff, RZ, 0xc0, !PT ;  /* 0x800fffff0f247812 */ /* 0x000fe200078ec0ff */
[----:B------:R-:W-:Y:S01]  /*29b0*/  BSSY.RECONVERGENT B1, `(.L_x_117) ;  /* 0x0000052000017945 */ /* 0x000fe20003800200 */
[----:B------:R-:W-:Y:S02]  /*29c0*/  LOP3.LUT R13, R17, 0x7ff00000, RZ, 0xc0, !PT ;  /* 0x7ff00000110d7812 */ /* 0x000fe400078ec0ff */
[----:B------:R-:W-:Y:S01]  /*29d0*/  LOP3.LUT R37, R36, 0x3ff00000, RZ, 0xfc, !PT ;  /* 0x3ff0000024257812 */ /* 0x000fe200078efcff */
[----:B------:R-:W-:Y:S01]  /*29e0*/  IMAD.MOV.U32 R36, RZ, RZ, R14 ;  /* 0x000000ffff247224 */ /* 0x000fe200078e000e */
[----:B------:R-:W-:Y:S01]  /*29f0*/  LOP3.LUT R34, R15, 0x7ff00000, RZ, 0xc0, !PT ;  /* 0x7ff000000f227812 */ /* 0x000fe200078ec0ff */
[----:B------:R-:W-:-:S02]  /*2a00*/  IMAD.MOV.U32 R23, RZ, RZ, R13 ;  /* 0x000000ffff177224 */ /* 0x000fc400078e000d */
[----:B------:R-:W-:Y:S01]  /*2a10*/  @!P2 LOP3.LUT R18, R15, 0x7ff00000, RZ, 0xc0, !PT ;  /* 0x7ff000000f12a812 */ /* 0x000fe200078ec0ff */
[----:B------:R-:W-:Y:S01]  /*2a20*/  @!P2 IMAD.MOV.U32 R20, RZ, RZ, RZ ;  /* 0x000000ffff14a224 */ /* 0x000fe200078e00ff */
[----:B------:R-:W-:Y:S01]  /*2a30*/  @!P0 DMUL R36, R14, 8.98846567431157953865e+307 ;  /* 0x7fe000000e248828 */ /* 0x000fe20000000000 */
[C---:B------:R-:W-:Y:S02]  /*2a40*/  ISETP.GE.U32.AND P1, PT, R13.reuse, R34, PT ;  /* 0x000000220d00720c */ /* 0x040fe40003f26070 */
[----:B------:R-:W-:Y:S02]  /*2a50*/  @!P2 ISETP.GE.U32.AND P3, PT, R13, R18, PT ;  /* 0x000000120d00a20c */ /* 0x000fe40003f66070 */
[C---:B------:R-:W-:Y:S01]  /*2a60*/  SEL R19, R22.reuse, 0x63400000, !P1 ;  /* 0x6340000016137807 */ /* 0x040fe20004800000 */
[----:B------:R-:W0:Y:S01]  /*2a70*/  MUFU.RCP64H R39, R37 ;  /* 0x0000002500277308 */ /* 0x000e220000001800 */
[----:B------:R-:W-:Y:S02]  /*2a80*/  @!P2 SEL R21, R22, 0x63400000, !P3 ;  /* 0x634000001615a807 */ /* 0x000fe40005800000 */
[----:B------:R-:W-:-:S02]  /*2a90*/  LOP3.LUT R19, R19, 0x800fffff, R17, 0xf8, !PT ;  /* 0x800fffff13137812 */ /* 0x000fc400078ef811 */
[----:B------:R-:W-:Y:S02]  /*2aa0*/  @!P2 LOP3.LUT R18, R21, 0x80000000, R17, 0xf8, !PT ;  /* 0x800000001512a812 */ /* 0x000fe400078ef811 */
[----:B------:R-:W-:Y:S02]  /*2ab0*/  @!P0 LOP3.LUT R34, R37, 0x7ff00000, RZ, 0xc0, !PT ;  /* 0x7ff0000025228812 */ /* 0x000fe400078ec0ff */
[----:B------:R-:W-:Y:S01]  /*2ac0*/  @!P2 LOP3.LUT R21, R18, 0x100000, RZ, 0xfc, !PT ;  /* 0x001000001215a812 */ /* 0x000fe200078efcff */
[----:B------:R-:W-:-:S06]  /*2ad0*/  IMAD.MOV.U32 R18, RZ, RZ, R16 ;  /* 0x000000ffff127224 */ /* 0x000fcc00078e0010 */
[----:B------:R-:W-:Y:S02]  /*2ae0*/  @!P2 DFMA R18, R18, 2, -R20 ;  /* 0x400000001212a82b */ /* 0x000fe40000000814 */
[----:B0-----:R-:W-:-:S08]  /*2af0*/  DFMA R20, R38, -R36, 1 ;  /* 0x3ff000002614742b */ /* 0x001fd00000000824 */
[----:B------:R-:W-:Y:S01]  /*2b00*/  DFMA R20, R20, R20, R20 ;  /* 0x000000141414722b */ /* 0x000fe20000000014 */
[----:B------:R-:W-:-:S05]  /*2b10*/  @!P2 LOP3.LUT R23, R19, 0x7ff00000, RZ, 0xc0, !PT ;  /* 0x7ff000001317a812 */ /* 0x000fca00078ec0ff */
[----:B------:R-:W-:Y:S02]  /*2b20*/  VIADD R35, R23, 0xffffffff ;  /* 0xffffffff17237836 */ /* 0x000fe40000000000 */
[----:B------:R-:W-:-:S03]  /*2b30*/  DFMA R38, R38, R20, R38 ;  /* 0x000000142626722b */ /* 0x000fc60000000026 */
[----:B------:R-:W-:Y:S01]  /*2b40*/  ISETP.GT.U32.AND P0, PT, R35, 0x7feffffe, PT ;  /* 0x7feffffe2300780c */ /* 0x000fe20003f04070 */
[----:B------:R-:W-:-:S04]  /*2b50*/  VIADD R35, R34, 0xffffffff ;  /* 0xffffffff22237836 */ /* 0x000fc80000000000 */
[----:B------:R-:W-:Y:S01]  /*2b60*/  DFMA R40, R38, -R36, 1 ;  /* 0x3ff000002628742b */ /* 0x000fe20000000824 */
[----:B------:R-:W-:-:S07]  /*2b70*/  ISETP.GT.U32.OR P0, PT, R35, 0x7feffffe, P0 ;  /* 0x7feffffe2300780c */ /* 0x000fce0000704470 */
[----:B------:R-:W-:-:S08]  /*2b80*/  DFMA R40, R38, R40, R38 ;  /* 0x000000282628722b */ /* 0x000fd00000000026 */
[----:B------:R-:W-:-:S08]  /*2b90*/  DMUL R38, R40, R18 ;  /* 0x0000001228267228 */ /* 0x000fd00000000000 */
[----:B------:R-:W-:-:S08]  /*2ba0*/  DFMA R20, R38, -R36, R18 ;  /* 0x800000242614722b */ /* 0x000fd00000000012 */
[----:B------:R-:W-:Y:S01]  /*2bb0*/  DFMA R20, R40, R20, R38 ;  /* 0x000000142814722b */ /* 0x000fe20000000026 */
[----:B------:R-:W-:Y:S10]  /*2bc0*/  @P0 BRA `(.L_x_118) ;  /* 0x00000000006c0947 */ /* 0x000ff40003800000 */
[----:B------:R-:W-:-:S04]  /*2bd0*/  LOP3.LUT R16, R15, 0x7ff00000, RZ, 0xc0, !PT ;  /* 0x7ff000000f107812 */ /* 0x000fc800078ec0ff */
[CC--:B------:R-:W-:Y:S02]  /*2be0*/  VIADDMNMX R17, R13.reuse, -R16.reuse, 0xb9600000, !PT ;  /* 0xb96000000d117446 */ /* 0x0c0fe40007800910 */
[----:B------:R-:W-:Y:S02]  /*2bf0*/  ISETP.GE.U32.AND P0, PT, R13, R16, PT ;  /* 0x000000100d00720c */ /* 0x000fe40003f06070 */
[----:B------:R-:W-:Y:S02]  /*2c00*/  VIMNMX R17, PT, PT, R17, 0x46a00000, PT ;  /* 0x46a0000011117848 */ /* 0x000fe40003fe0100 */
[----:B------:R-:W-:-:S05]  /*2c10*/  SEL R22, R22, 0x63400000, !P0 ;  /* 0x6340000016167807 */ /* 0x000fca0004000000 */
[----:B------:R-:W-:Y:S02]  /*2c20*/  IMAD.IADD R17, R17, 0x1, -R22 ;  /* 0x0000000111117824 */ /* 0x000fe400078e0a16 */
[----:B------:R-:W-:Y:S02]  /*2c30*/  IMAD.MOV.U32 R22, RZ, RZ, RZ ;  /* 0x000000ffff167224 */ /* 0x000fe400078e00ff */
        /* <DEDUP_REMOVED lines=10> */
[----:B------:R-:W-:Y:S01]  /*2ce0*/  IMAD.MOV R19, RZ, RZ, -R17 ;  /* 0x000000ffff137224 */ /* 0x000fe200078e0a11 */
[----:B------:R-:W-:Y:S01]  /*2cf0*/  IADD3 R17, PT, PT, -R17, -0x43300000, RZ ;  /* 0xbcd0000011117810 */ /* 0x000fe20007ffe1ff */
[----:B------:R-:W-:-:S06]  /*2d00*/  IMAD.MOV.U32 R18, RZ, RZ, RZ ;  /* 0x000000ffff127224 */ /* 0x000fcc00078e00ff */
[----:B------:R-:W-:Y:S02]  /*2d10*/  DFMA R18, R38, -R18, R20 ;  /* 0x800000122612722b */ /* 0x000fe40000000014 */
[----:B------:R-:W-:-:S08]  /*2d20*/  DMUL.RP R20, R20, R22 ;  /* 0x0000001614147228 */ /* 0x000fd00000008000 */
[----:B------:R-:W-:Y:S02]  /*2d30*/  FSETP.NEU.AND P0, PT, |R19|, R17, PT ;  /* 0x000000111300720b */ /* 0x000fe40003f0d200 */
[----:B------:R-:W-:Y:S02]  /*2d40*/  LOP3.LUT R13, R21, R14, RZ, 0x3c, !PT ;  /* 0x0000000e150d7212 */ /* 0x000fe400078e3cff */
[----:B------:R-:W-:Y:S02]  /*2d50*/  FSEL R38, R20, R38, !P0 ;  /* 0x0000002614267208 */ /* 0x000fe40004000000 */
[----:B------:R-:W-:Y:S01]  /*2d60*/  FSEL R39, R13, R39, !P0 ;  /* 0x000000270d277208 */ /* 0x000fe20004000000 */
[----:B------:R-:W-:Y:S06]  /*2d70*/  BRA `(.L_x_119) ;  /* 0x0000000000547947 */ /* 0x000fec0003800000 */
.L_x_118:
        /* <DEDUP_REMOVED lines=16> */
.L_x_121:
[----:B------:R-:W-:Y:S01]  /*2e80*/  LOP3.LUT R39, R15, 0x80000, RZ, 0xfc, !PT ;  /* 0x000800000f277812 */ /* 0x000fe200078efcff */
[----:B------:R-:W-:Y:S01]  /*2e90*/  IMAD.MOV.U32 R38, RZ, RZ, R14 ;  /* 0x000000ffff267224 */ /* 0x000fe200078e000e */
[----:B------:R-:W-:Y:S06]  /*2ea0*/  BRA `(.L_x_119) ;  /* 0x0000000000087947 */ /* 0x000fec0003800000 */
.L_x_120:
[----:B------:R-:W-:Y:S01]  /*2eb0*/  LOP3.LUT R39, R17, 0x80000, RZ, 0xfc, !PT ;  /* 0x0008000011277812 */ /* 0x000fe200078efcff */
[----:B------:R-:W-:-:S07]  /*2ec0*/  IMAD.MOV.U32 R38, RZ, RZ, R16 ;  /* 0x000000ffff267224 */ /* 0x000fce00078e0010 */
.L_x_119:
[----:B------:R-:W-:Y:S05]  /*2ed0*/  BSYNC.RECONVERGENT B1 ;  /* 0x0000000000017941 */ /* 0x000fea0003800200 */
.L_x_117:
[----:B------:R-:W-:-:S04]  /*2ee0*/  IMAD.MOV.U32 R13, RZ, RZ, 0x0 ;  /* 0x00000000ff0d7424 */ /* 0x000fc800078e00ff */
[----:B------:R-:W-:Y:S05]  /*2ef0*/  RET.REL.NODEC R12 `(_Z19j2_propagate_kernelPdS_S_S_S_S_id) ;  /* 0xffffffd00c407950 */ /* 0x000fea0003c3ffff */
        .weak           $__internal_3_$__cuda_sm20_dsqrt_rn_f64_mediumpath_v1
        .type           $__internal_3_$__cuda_sm20_dsqrt_rn_f64_mediumpath_v1,@function
        .size           $__internal_3_$__cuda_sm20_dsqrt_rn_f64_mediumpath_v1,($_Z19j2_propagate_kernelPdS_S_S_S_S_id$__internal_trig_reduction_slowpathd - $__internal_3_$__cuda_sm20_dsqrt_rn_f64_mediumpath_v1)
$__internal_3_$__cuda_sm20_dsqrt_rn_f64_mediumpath_v1:
[----:B------:R-:W-:Y:S01]  /*2f00*/  ISETP.GE.U32.AND P0, PT, R12, -0x3400000, PT ;  /* 0xfcc000000c00780c */ /* 0x000fe20003f06070 */
[----:B------:R-:W-:Y:S01]  /*2f10*/  BSSY.RECONVERGENT B1, `(.L_x_122) ;  /* 0x0000026000017945 */ /* 0x000fe20003800200 */
[----:B------:R-:W-:Y:S02]  /*2f20*/  IMAD.MOV.U32 R16, RZ, RZ, R18 ;  /* 0x000000ffff107224 */ /* 0x000fe400078e0012 */
[----:B------:R-:W-:Y:S02]  /*2f30*/  IMAD.MOV.U32 R2, RZ, RZ, R20 ;  /* 0x000000ffff027224 */ /* 0x000fe400078e0014 */
[----:B------:R-:W-:-:S07]  /*2f40*/  IMAD.MOV.U32 R3, RZ, RZ, R21 ;  /* 0x000000ffff037224 */ /* 0x000fce00078e0015 */
        /* <DEDUP_REMOVED lines=9> */
.L_x_123:
        /* <DEDUP_REMOVED lines=24> */
.L_x_125:
[----:B------:R-:W-:-:S11]  /*3160*/  DADD R2, R6, R6 ;  /* 0x0000000006027229 */ /* 0x000fd60000000006 */
.L_x_124:
[----:B------:R-:W-:Y:S05]  /*3170*/  BSYNC.RECONVERGENT B1 ;  /* 0x0000000000017941 */ /* 0x000fea0003800200 */
.L_x_122:
[----:B------:R-:W-:Y:S02]  /*3180*/  IMAD.MOV.U32 R6, RZ, RZ, R2 ;  /* 0x000000ffff067224 */ /* 0x000fe400078e0002 */
[----:B------:R-:W-:Y:S02]  /*3190*/  IMAD.MOV.U32 R7, RZ, RZ, R3 ;  /* 0x000000ffff077224 */ /* 0x000fe400078e0003 */
[----:B------:R-:W-:Y:S02]  /*31a0*/  IMAD.MOV.U32 R2, RZ, RZ, R0 ;  /* 0x000000ffff027224 */ /* 0x000fe400078e0000 */
[----:B------:R-:W-:-:S04]  /*31b0*/  IMAD.MOV.U32 R3, RZ, RZ, 0x0 ;  /* 0x00000000ff037424 */ /* 0x000fc800078e00ff */
[----:B------:R-:W-:Y:S05]  /*31c0*/  RET.REL.NODEC R2 `(_Z19j2_propagate_kernelPdS_S_S_S_S_id) ;  /* 0xffffffcc028c7950 */ /* 0x000fea0003c3ffff */
        .type           $_Z19j2_propagate_kernelPdS_S_S_S_S_id$__internal_trig_reduction_slowpathd,@function
        .size           $_Z19j2_propagate_kernelPdS_S_S_S_S_id$__internal_trig_reduction_slowpathd,(.L_x_139 - $_Z19j2_propagate_kernelPdS_S_S_S_S_id$__internal_trig_reduction_slowpathd)
$_Z19j2_propagate_kernelPdS_S_S_S_S_id$__internal_trig_reduction_slowpathd:
[----:B------:R-:W-:Y:S01]  /*31d0*/  SHF.R.U32.HI R20, RZ, 0x14, R22 ;  /* 0x00000014ff147819 */ /* 0x000fe20000011616 */
[----:B------:R-:W-:-:S03]  /*31e0*/  IMAD.MOV.U32 R12, RZ, RZ, RZ ;  /* 0x000000ffff0c7224 */ /* 0x000fc600078e00ff */
[----:B------:R-:W-:-:S04]  /*31f0*/  LOP3.LUT R13, R20, 0x7ff, RZ, 0xc0, !PT ;  /* 0x000007ff140d7812 */ /* 0x000fc800078ec0ff */
[----:B------:R-:W-:-:S13]  /*3200*/  ISETP.NE.AND P0, PT, R13, 0x7ff, PT ;  /* 0x000007ff0d00780c */ /* 0x000fda0003f05270 */
[----:B------:R-:W-:Y:S05]  /*3210*/  @!P0 BRA `(.L_x_126) ;  /* 0x0000000800548947 */ /* 0x000fea0003800000 */
[----:B------:R-:W-:Y:S01]  /*3220*/  VIADD R12, R13, 0xfffffc00 ;  /* 0xfffffc000d0c7836 */ /* 0x000fe20000000000 */
[----:B------:R-:W-:Y:S01]  /*3230*/  BSSY.RECONVERGENT B2, `(.L_x_127) ;  /* 0x0000032000027945 */ /* 0x000fe20003800200 */
[----:B------:R-:W-:-:S03]  /*3240*/  CS2R R14, SRZ ;  /* 0x00000000000e7805 */ /* 0x000fc6000001ff00 */
[----:B------:R-:W-:Y:S02]  /*3250*/  SHF.R.U32.HI R18, RZ, 0x6, R12 ;  /* 0x00000006ff127819 */ /* 0x000fe4000001160c */
[----:B------:R-:W-:Y:S02]  /*3260*/  ISETP.GE.U32.AND P0, PT, R12, 0x80, PT ;  /* 0x000000800c00780c */ /* 0x000fe40003f06070 */
[C---:B------:R-:W-:Y:S02]  /*3270*/  IADD3 R12, PT, PT, -R18.reuse, 0x13, RZ ;  /* 0x00000013120c7810 */ /* 0x040fe40007ffe1ff */
[----:B------:R-:W-:Y:S02]  /*3280*/  IADD3 R19, PT, PT, -R18, 0xf, RZ ;  /* 0x0000000f12137810 */ /* 0x000fe40007ffe1ff */
[----:B------:R-:W-:-:S04]  /*3290*/  SEL R16, R12, 0x12, P0 ;  /* 0x000000120c107807 */ /* 0x000fc80000000000 */
[----:B------:R-:W-:-:S13]  /*32a0*/  ISETP.GE.AND P0, PT, R19, R16, PT ;  /* 0x000000101300720c */ /* 0x000fda0003f06270 */
[----:B------:R-:W-:Y:S05]  /*32b0*/  @P0 BRA `(.L_x_128) ;  /* 0x0000000000a40947 */ /* 0x000fea0003800000 */
[----:B------:R-:W0:Y:S01]  /*32c0*/  LDC.64 R12, c[0x0][0x358] ;  /* 0x0000d600ff0c7b82 */ /* 0x000e220000000a00 */
[C---:B------:R-:W-:Y:S01]  /*32d0*/  SHF.L.U64.HI R29, R0.reuse, 0xb, R22 ;  /* 0x0000000b001d7819 */ /* 0x040fe20000010216 */
[----:B------:R-:W-:Y:S01]  /*32e0*/  BSSY.RECONVERGENT B3, `(.L_x_129) ;  /* 0x0000021000037945 */ /* 0x000fe20003800200 */
[----:B------:R-:W-:Y:S01]  /*32f0*/  IMAD.SHL.U32 R21, R0, 0x800, RZ ;  /* 0x0000080000157824 */ /* 0x000fe200078e00ff */
[----:B------:R-:W-:Y:S01]  /*3300*/  IADD3 R0, PT, PT, RZ, -R18, -R16 ;  /* 0x80000012ff007210 */ /* 0x000fe20007ffe810 */
[----:B------:R-:W-:Y:S01]  /*3310*/  IMAD.MOV.U32 R23, RZ, RZ, RZ ;  /* 0x000000ffff177224 */ /* 0x000fe200078e00ff */
[----:B------:R-:W-:Y:S02]  /*3320*/  CS2R R14, SRZ ;  /* 0x00000000000e7805 */ /* 0x000fe4000001ff00 */
[----:B------:R-:W-:-:S07]  /*3330*/  LOP3.LUT R29, R29, 0x80000000, RZ, 0xfc, !PT ;  /* 0x800000001d1d7812 */ /* 0x000fce00078efcff */
.L_x_130:
[----:B------:R-:W1:Y:S01]  /*3340*/  LDC.64 R16, c[0x4][RZ] ;  /* 0x01000000ff107b82 */ /* 0x000e620000000a00 */
[----:B0-----:R-:W-:Y:S02]  /*3350*/  R2UR UR6, R12 ;  /* 0x000000000c0672ca */ /* 0x001fe400000e0000 */
[----:B------:R-:W-:Y:S01]  /*3360*/  R2UR UR7, R13 ;  /* 0x000000000d0772ca */ /* 0x000fe200000e0000 */
[----:B-1----:R-:W-:-:S12]  /*3370*/  IMAD.WIDE R16, R19, 0x8, R16 ;  /* 0x0000000813107825 */ /* 0x002fd800078e0210 */
[----:B------:R-:W2:Y:S01]  /*3380*/  LDG.E.64.CONSTANT R16, desc[UR6][R16.64] ;  /* 0x0000000610107981 */ /* 0x000ea2000c1e9b00 */
[----:B------:R-:W-:Y:S02]  /*3390*/  VIADD R0, R0, 0x1 ;  /* 0x0000000100007836 */ /* 0x000fe40000000000 */
[----:B------:R-:W-:Y:S02]  /*33a0*/  VIADD R19, R19, 0x1 ;  /* 0x0000000113137836 */ /* 0x000fe40000000000 */
[----:B--2---:R-:W-:-:S04]  /*33b0*/  IMAD.WIDE.U32 R14, P2, R16, R21, R14 ;  /* 0x00000015100e7225 */ /* 0x004fc8000784000e */
[----:B------:R-:W-:Y:S02]  /*33c0*/  IMAD R35, R16, R29, RZ ;  /* 0x0000001d10237224 */ /* 0x000fe400078e02ff */
[CC--:B------:R-:W-:Y:S02]  /*33d0*/  IMAD R34, R17.reuse, R21.reuse, RZ ;  /* 0x0000001511227224 */ /* 0x0c0fe400078e02ff */
[----:B------:R-:W-:Y:S01]  /*33e0*/  IMAD.HI.U32 R37, R17, R21, RZ ;  /* 0x0000001511257227 */ /* 0x000fe200078e00ff */
[----:B------:R-:W-:-:S03]  /*33f0*/  IADD3 R15, P0, PT, R35, R15, RZ ;  /* 0x0000000f230f7210 */ /* 0x000fc60007f1e0ff */
[----:B------:R-:W-:Y:S01]  /*3400*/  IMAD R35, R23, 0x8, R1 ;  /* 0x0000000817237824 */ /* 0x000fe200078e0201 */
[----:B------:R-:W-:Y:S01]  /*3410*/  IADD3 R15, P1, PT, R34, R15, RZ ;  /* 0x0000000f220f7210 */ /* 0x000fe20007f3e0ff */
[----:B------:R-:W-:-:S04]  /*3420*/  IMAD.HI.U32 R34, R16, R29, RZ ;  /* 0x0000001d10227227 */ /* 0x000fc800078e00ff */
[----:B------:R-:W-:Y:S01]  /*3430*/  IMAD.X R34, RZ, RZ, R34, P2 ;  /* 0x000000ffff227224 */ /* 0x000fe200010e0622 */
[----:B------:R0:W-:Y:S01]  /*3440*/  STL.64 [R35], R14 ;  /* 0x0000000e23007387 */ /* 0x0001e20000100a00 */
[----:B------:R-:W-:-:S03]  /*3450*/  IMAD.HI.U32 R16, R17, R29, RZ ;  /* 0x0000001d11107227 */ /* 0x000fc600078e00ff */
[----:B------:R-:W-:Y:S01]  /*3460*/  IADD3.X R34, P0, PT, R37, R34, RZ, P0, !PT ;  /* 0x0000002225227210 */ /* 0x000fe2000071e4ff */
[----:B------:R-:W-:Y:S02]  /*3470*/  IMAD R17, R17, R29, RZ ;  /* 0x0000001d11117224 */ /* 0x000fe400078e02ff */
[----:B------:R-:W-:Y:S02]  /*3480*/  VIADD R23, R23, 0x1 ;  /* 0x0000000117177836 */ /* 0x000fe40000000000 */
[----:B------:R-:W-:Y:S01]  /*3490*/  IMAD.X R16, RZ, RZ, R16, P0 ;  /* 0x000000ffff107224 */ /* 0x000fe200000e0610 */
[----:B------:R-:W-:Y:S02]  /*34a0*/  ISETP.NE.AND P0, PT, R0, -0xf, PT ;  /* 0xfffffff10000780c */ /* 0x000fe40003f05270 */
[----:B------:R-:W-:-:S05]  /*34b0*/  IADD3.X R34, P1, PT, R17, R34, RZ, P1, !PT ;  /* 0x0000002211227210 */ /* 0x000fca0000f3e4ff */
[----:B0-----:R-:W-:Y:S02]  /*34c0*/  IMAD.X R15, RZ, RZ, R16, P1 ;  /* 0x000000ffff0f7224 */ /* 0x001fe400008e0610 */
[----:B------:R-:W-:-:S04]  /*34d0*/  IMAD.MOV.U32 R14, RZ, RZ, R34 ;  /* 0x000000ffff0e7224 */ /* 0x000fc800078e0022 */
[----:B------:R-:W-:Y:S05]  /*34e0*/  @P0 BRA `(.L_x_130) ;  /* 0xfffffffc00940947 */ /* 0x000fea000383ffff */
[----:B------:R-:W-:Y:S05]  /*34f0*/  BSYNC.RECONVERGENT B3 ;  /* 0x0000000000037941 */ /* 0x000fea0003800200 */
.L_x_129:
[----:B------:R-:W-:Y:S02]  /*3500*/  LOP3.LUT R0, R20, 0x7ff, RZ, 0xc0, !PT ;  /* 0x000007ff14007812 */ /* 0x000fe400078ec0ff */
[----:B------:R-:W-:-:S03]  /*3510*/  IADD3 R19, PT, PT, -R18, 0x13, RZ ;  /* 0x0000001312137810 */ /* 0x000fc60007ffe1ff */
[----:B------:R-:W-:-:S05]  /*3520*/  VIADD R0, R0, 0xfffffc00 ;  /* 0xfffffc0000007836 */ /* 0x000fca0000000000 */
[----:B------:R-:W-:-:S04]  /*3530*/  ISETP.GE.U32.AND P0, PT, R0, 0x80, PT ;  /* 0x000000800000780c */ /* 0x000fc80003f06070 */
[----:B------:R-:W-:-:S09]  /*3540*/  SEL R19, R19, 0x12, P0 ;  /* 0x0000001213137807 */ /* 0x000fd20000000000 */
.L_x_128:
[----:B------:R-:W-:Y:S05]  /*3550*/  BSYNC.RECONVERGENT B2 ;  /* 0x0000000000027941 */ /* 0x000fea0003800200 */
.L_x_127:
[----:B------:R-:W-:Y:S01]  /*3560*/  LOP3.LUT P0, R37, R20, 0x3f, RZ, 0xc0, !PT ;  /* 0x0000003f14257812 */ /* 0x000fe2000780c0ff */
[----:B------:R-:W-:-:S04]  /*3570*/  IMAD.IADD R18, R18, 0x1, R19 ;  /* 0x0000000112127824 */ /* 0x000fc800078e0213 */
[----:B------:R-:W-:-:S05]  /*3580*/  IMAD.U32 R39, R18, 0x8, R1 ;  /* 0x0000000812277824 */ /* 0x000fca00078e0001 */
[----:B------:R0:W-:Y:S04]  /*3590*/  STL.64 [R39+-0x78], R14 ;  /* 0xffff880e27007387 */ /* 0x0001e80000100a00 */
[----:B------:R-:W2:Y:S04]  /*35a0*/  @P0 LDL.64 R20, [R1+0x8] ;  /* 0x0000080001140983 */ /* 0x000ea80000100a00 */
[----:B------:R-:W3:Y:S04]  /*35b0*/  LDL.64 R16, [R1+0x10] ;  /* 0x0000100001107983 */ /* 0x000ee80000100a00 */
[----:B------:R-:W4:Y:S01]  /*35c0*/  LDL.64 R12, [R1+0x18] ;  /* 0x00001800010c7983 */ /* 0x000f220000100a00 */
[----:B------:R-:W-:Y:S01]  /*35d0*/  @P0 LOP3.LUT R0, R37, 0x3f, RZ, 0x3c, !PT ;  /* 0x0000003f25000812 */ /* 0x000fe200078e3cff */
[----:B------:R-:W-:Y:S01]  /*35e0*/  BSSY.RECONVERGENT B2, `(.L_x_131) ;  /* 0x0000034000027945 */ /* 0x000fe20003800200 */
[----:B--2---:R-:W-:-:S02]  /*35f0*/  @P0 SHF.R.U64 R19, R20, 0x1, R21 ;  /* 0x0000000114130819 */ /* 0x004fc40000001215 */
[----:B------:R-:W-:Y:S02]  /*3600*/  @P0 SHF.R.U32.HI R21, RZ, 0x1, R21 ;  /* 0x00000001ff150819 */ /* 0x000fe40000011615 */
[CC--:B---3--:R-:W-:Y:S02]  /*3610*/  @P0 SHF.L.U32 R23, R16.reuse, R37.reuse, RZ ;  /* 0x0000002510170219 */ /* 0x0c8fe400000006ff */
[----:B0-----:R-:W-:Y:S02]  /*3620*/  @P0 SHF.R.U64 R14, R19, R0, R21 ;  /* 0x00000000130e0219 */ /* 0x001fe40000001215 */
[--C-:B------:R-:W-:Y:S02]  /*3630*/  @P0 SHF.R.U32.HI R35, RZ, 0x1, R17.reuse ;  /* 0x00000001ff230819 */ /* 0x100fe40000011611 */
[C-C-:B------:R-:W-:Y:S02]  /*3640*/  @P0 SHF.R.U64 R29, R16.reuse, 0x1, R17.reuse ;  /* 0x00000001101d0819 */ /* 0x140fe40000001211 */
[----:B------:R-:W-:-:S02]  /*3650*/  @P0 SHF.L.U64.HI R18, R16, R37, R17 ;  /* 0x0000002510120219 */ /* 0x000fc40000010211 */
[----:B------:R-:W-:Y:S02]  /*3660*/  @P0 SHF.R.U32.HI R15, RZ, R0, R21 ;  /* 0x00000000ff0f0219 */ /* 0x000fe40000011615 */
[----:B------:R-:W-:Y:S02]  /*3670*/  @P0 LOP3.LUT R16, R23, R14, RZ, 0xfc, !PT ;  /* 0x0000000e17100212 */ /* 0x000fe400078efcff */
[----:B----4-:R-:W-:Y:S02]  /*3680*/  @P0 SHF.L.U32 R19, R12, R37, RZ ;  /* 0x000000250c130219 */ /* 0x010fe400000006ff */
[----:B------:R-:W-:Y:S01]  /*3690*/  @P0 SHF.R.U64 R20, R29, R0, R35 ;  /* 0x000000001d140219 */ /* 0x000fe20000001223 */
[----:B------:R-:W-:Y:S01]  /*36a0*/  IMAD.SHL.U32 R14, R16, 0x4, RZ ;  /* 0x00000004100e7824 */ /* 0x000fe200078e00ff */
[----:B------:R-:W-:Y:S02]  /*36b0*/  @P0 LOP3.LUT R17, R18, R15, RZ, 0xfc, !PT ;  /* 0x0000000f12110212 */ /* 0x000fe400078efcff */
[----:B------:R-:W-:-:S02]  /*36c0*/  @P0 SHF.L.U64.HI R37, R12, R37, R13 ;  /* 0x000000250c250219 */ /* 0x000fc4000001020d */
[----:B------:R-:W-:Y:S02]  /*36d0*/  @P0 SHF.R.U32.HI R0, RZ, R0, R35 ;  /* 0x00000000ff000219 */ /* 0x000fe40000011623 */
[----:B------:R-:W-:Y:S02]  /*36e0*/  @P0 LOP3.LUT R12, R19, R20, RZ, 0xfc, !PT ;  /* 0x00000014130c0212 */ /* 0x000fe400078efcff */
[----:B------:R-:W-:Y:S02]  /*36f0*/  SHF.L.U64.HI R16, R16, 0x2, R17 ;  /* 0x0000000210107819 */ /* 0x000fe40000010211 */
[----:B------:R-:W-:Y:S02]  /*3700*/  @P0 LOP3.LUT R13, R37, R0, RZ, 0xfc, !PT ;  /* 0x00000000250d0212 */ /* 0x000fe400078efcff */
[----:B------:R-:W-:Y:S02]  /*3710*/  SHF.L.W.U32.HI R17, R17, 0x2, R12 ;  /* 0x0000000211117819 */ /* 0x000fe40000010e0c */
[----:B------:R-:W-:-:S02]  /*3720*/  IADD3 RZ, P0, PT, RZ, -R14, RZ ;  /* 0x8000000effff7210 */ /* 0x000fc40007f1e0ff */
[----:B------:R-:W-:Y:S02]  /*3730*/  LOP3.LUT R0, RZ, R16, RZ, 0x33, !PT ;  /* 0x00000010ff007212 */ /* 0x000fe400078e33ff */
[----:B------:R-:W-:Y:S02]  /*3740*/  SHF.L.W.U32.HI R12, R12, 0x2, R13 ;  /* 0x000000020c0c7819 */ /* 0x000fe40000010e0d */
[----:B------:R-:W-:Y:S02]  /*3750*/  LOP3.LUT R15, RZ, R17, RZ, 0x33, !PT ;  /* 0x00000011ff0f7212 */ /* 0x000fe400078e33ff */
[----:B------:R-:W-:Y:S02]  /*3760*/  IADD3.X R19, P0, PT, RZ, R0, RZ, P0, !PT ;  /* 0x00000000ff137210 */ /* 0x000fe4000071e4ff */
[----:B------:R-:W-:Y:S02]  /*3770*/  LOP3.LUT R0, RZ, R12, RZ, 0x33, !PT ;  /* 0x0000000cff007212 */ /* 0x000fe400078e33ff */
[----:B------:R-:W-:-:S02]  /*3780*/  IADD3.X R18, P1, PT, RZ, R15, RZ, P0, !PT ;  /* 0x0000000fff127210 */ /* 0x000fc4000073e4ff */
        /* <DEDUP_REMOVED lines=15> */
[--C-:B------:R-:W-:Y:S02]  /*3880*/  SHF.R.U64 R19, R14, 0x1, R21.reuse ;  /* 0x000000010e137819 */ /* 0x100fe40000001215 */
[C---:B------:R-:W-:Y:S02]  /*3890*/  LOP3.LUT R14, R15.reuse, 0x3f, RZ, 0xc0, !PT ;  /* 0x0000003f0f0e7812 */ /* 0x040fe400078ec0ff */
[----:B------:R-:W-:Y:S02]  /*38a0*/  SHF.R.U32.HI R21, RZ, 0x1, R21 ;  /* 0x00000001ff157819 */ /* 0x000fe40000011615 */
[----:B------:R-:W-:Y:S02]  /*38b0*/  LOP3.LUT R16, R15, 0x3f, RZ, 0xc, !PT ;  /* 0x0000003f0f107812 */ /* 0x000fe400078e0cff */
[CC--:B------:R-:W-:Y:S02]  /*38c0*/  SHF.L.U64.HI R23, R17.reuse, R14.reuse, R0 ;  /* 0x0000000e11177219 */ /* 0x0c0fe40000010200 */
[----:B------:R-:W-:-:S02]  /*38d0*/  SHF.L.U32 R14, R17, R14, RZ ;  /* 0x0000000e110e7219 */ /* 0x000fc400000006ff */
[-CC-:B------:R-:W-:Y:S02]  /*38e0*/  SHF.R.U64 R17, R19, R16.reuse, R21.reuse ;  /* 0x0000001013117219 */ /* 0x180fe40000001215 */
[----:B------:R-:W-:Y:S02]  /*38f0*/  SHF.R.U32.HI R0, RZ, R16, R21 ;  /* 0x00000010ff007219 */ /* 0x000fe40000011615 */
[----:B------:R-:W-:Y:S02]  /*3900*/  LOP3.LUT R17, R14, R17, RZ, 0xfc, !PT ;  /* 0x000000110e117212 */ /* 0x000fe400078efcff */
[----:B------:R-:W-:-:S07]  /*3910*/  LOP3.LUT R0, R23, R0, RZ, 0xfc, !PT ;  /* 0x0000000017007212 */ /* 0x000fce00078efcff */
.L_x_132:
[----:B------:R-:W-:Y:S05]  /*3920*/  BSYNC.RECONVERGENT B2 ;  /* 0x0000000000027941 */ /* 0x000fea0003800200 */
.L_x_131:
[----:B------:R-:W-:-:S04]  /*3930*/  IMAD.WIDE.U32 R18, R17, 0x2168c235, RZ ;  /* 0x2168c23511127825 */ /* 0x000fc800078e00ff */
[----:B------:R-:W-:Y:S01]  /*3940*/  IMAD.MOV.U32 R20, RZ, RZ, R19 ;  /* 0x000000ffff147224 */ /* 0x000fe200078e0013 */
[----:B------:R-:W-:Y:S01]  /*3950*/  IADD3 RZ, P1, PT, R18, R18, RZ ;  /* 0x0000001212ff7210 */ /* 0x000fe20007f3e0ff */
[----:B------:R-:W-:Y:S02]  /*3960*/  IMAD.MOV.U32 R21, RZ, RZ, RZ ;  /* 0x000000ffff157224 */ /* 0x000fe400078e00ff */
        /* <DEDUP_REMOVED lines=14> */
[----:B------:R-:W-:Y:S02]  /*3a50*/  IADD3 R0, P2, PT, R17, 0x1, RZ ;  /* 0x0000000111007810 */ /* 0x000fe40007f5e0ff */
[----:B------:R-:W-:Y:S02]  /*3a60*/  SEL R16, RZ, 0xffffffff, !P1 ;  /* 0xffffffffff107807 */ /* 0x000fe40004800000 */
[----:B------:R-:W-:Y:S01]  /*3a70*/  LOP3.LUT P1, R14, R22, 0x80000000, RZ, 0xc0, !PT ;  /* 0x80000000160e7812 */ /* 0x000fe2000782c0ff */
[----:B------:R-:W-:Y:S01]  /*3a80*/  IMAD.X R17, RZ, RZ, R19, P2 ;  /* 0x000000ffff117224 */ /* 0x000fe200010e0613 */
[----:B------:R-:W-:Y:S01]  /*3a90*/  SHF.R.U32.HI R19, RZ, 0x1e, R13 ;  /* 0x0000001eff137819 */ /* 0x000fe2000001160d */
[----:B------:R-:W-:Y:S01]  /*3aa0*/  IMAD.IADD R15, R16, 0x1, -R15 ;  /* 0x00000001100f7824 */ /* 0x000fe200078e0a0f */
[----:B------:R-:W-:-:S02]  /*3ab0*/  @!P0 LOP3.LUT R14, R14, 0x80000000, RZ, 0x3c, !PT ;  /* 0x800000000e0e8812 */ /* 0x000fc400078e3cff */
[----:B------:R-:W-:Y:S01]  /*3ac0*/  SHF.R.U64 R0, R0, 0xa, R17 ;  /* 0x0000000a00007819 */ /* 0x000fe20000001211 */
[----:B------:R-:W-:Y:S01]  /*3ad0*/  IMAD.SHL.U32 R13, R15, 0x100000, RZ ;  /* 0x001000000f0d7824 */ /* 0x000fe200078e00ff */
[----:B------:R-:W-:Y:S02]  /*3ae0*/  LEA.HI R12, R12, R19, RZ, 0x1 ;  /* 0x000000130c0c7211 */ /* 0x000fe400078f08ff */
[----:B------:R-:W-:-:S03]  /*3af0*/  IADD3 R0, P2, PT, R0, 0x1, RZ ;  /* 0x0000000100007810 */ /* 0x000fc60007f5e0ff */
[----:B------:R-:W-:Y:S01]  /*3b00*/  @P1 IMAD.MOV R12, RZ, RZ, -R12 ;  /* 0x000000ffff0c1224 */ /* 0x000fe200078e0a0c */
[----:B------:R-:W-:-:S04]  /*3b10*/  LEA.HI.X R17, R17, RZ, RZ, 0x16, P2 ;  /* 0x000000ff11117211 */ /* 0x000fc800010fb4ff */
[--C-:B------:R-:W-:Y:S02]  /*3b20*/  SHF.R.U64 R0, R0, 0x1, R17.reuse ;  /* 0x0000000100007819 */ /* 0x100fe40000001211 */
[----:B------:R-:W-:Y:S02]  /*3b30*/  SHF.R.U32.HI R16, RZ, 0x1, R17 ;  /* 0x00000001ff107819 */ /* 0x000fe40000011611 */
[----:B------:R-:W-:-:S04]  /*3b40*/  IADD3 R0, P2, P3, RZ, RZ, R0 ;  /* 0x000000ffff007210 */ /* 0x000fc80007b5e000 */
[----:B------:R-:W-:-:S04]  /*3b50*/  IADD3.X R13, PT, PT, R13, 0x3fe00000, R16, P2, P3 ;  /* 0x3fe000000d0d7810 */ /* 0x000fc800017e6410 */
[----:B------:R-:W-:-:S07]  /*3b60*/  LOP3.LUT R22, R13, R14, RZ, 0xfc, !PT ;  /* 0x0000000e0d167212 */ /* 0x000fce00078efcff */
.L_x_126:
[----:B------:R-:W-:Y:S02]  /*3b70*/  IMAD.MOV.U32 R29, RZ, RZ, 0x0 ;  /* 0x00000000ff1d7424 */ /* 0x000fe400078e00ff */
[----:B------:R-:W-:Y:S02]  /*3b80*/  IMAD.MOV.U32 R14, RZ, RZ, R12 ;  /* 0x000000ffff0e7224 */ /* 0x000fe400078e000c */
[----:B------:R-:W-:Y:S02]  /*3b90*/  IMAD.MOV.U32 R12, RZ, RZ, R0 ;  /* 0x000000ffff0c7224 */ /* 0x000fe400078e0000 */
[----:B------:R-:W-:Y:S01]  /*3ba0*/  IMAD.MOV.U32 R13, RZ, RZ, R22 ;  /* 0x000000ffff0d7224 */ /* 0x000fe200078e0016 */
[----:B------:R-:W-:Y:S06]  /*3bb0*/  RET.REL.NODEC R28 `(_Z19j2_propagate_kernelPdS_S_S_S_S_id) ;  /* 0xffffffc41c107950 */ /* 0x000fec0003c3ffff */
.L_x_133:
        /* <DEDUP_REMOVED lines=12> */
.L_x_139:


//--------------------- .nv.global.init           --------------------------
	.section	.nv.global.init,"aw",@progbits
	.align	16
.nv.global.init:
	.type		__cudart_sin_cos_coeffs,@object
	.size		__cudart_sin_cos_coeffs,(__cudart_i2opi_d - __cudart_sin_cos_coeffs)
__cudart_sin_cos_coeffs:
        /*0000*/ 	.byte	0x46, 0xd2, 0xb0, 0x2c, 0xf1, 0xe5, 0x5a, 0xbe, 0x92, 0xe3, 0xac, 0x69, 0xe3, 0x1d, 0xc7, 0x3e
        /*0010*/ 	.byte	0xa1, 0x62, 0xdb, 0x19, 0xa0, 0x01, 0x2a, 0xbf, 0x18, 0x08, 0x11, 0x11, 0x11, 0x11, 0x81, 0x3f
        /*0020*/ 	.byte	0x54, 0x55, 0x55, 0x55, 0x55, 0x55, 0xc5, 0xbf, 0x00, 0x00, 0x00, 0x00, 0x00, 0x00, 0x00, 0x00
        /*0030*/ 	.byte	0x00, 0x00, 0x00, 0x00, 0x00, 0x00, 0x00, 0x00, 0x64, 0x81, 0xfd, 0x20, 0x83, 0xff, 0xa8, 0xbd
        /*0040*/ 	.byte	0x28, 0x85, 0xef, 0xc1, 0xa7, 0xee, 0x21, 0x3e, 0xd9, 0xe6, 0x06, 0x8e, 0x4f, 0x7e, 0x92, 0xbe
        /*0050*/ 	.byte	0xe9, 0xbc, 0xdd, 0x19, 0xa0, 0x01, 0xfa, 0x3e, 0x47, 0x5d, 0xc1, 0x16, 0x6c, 0xc1, 0x56, 0xbf
        /*0060*/ 	.byte	0x51, 0x55, 0x55, 0x55, 0x55, 0x55, 0xa5, 0x3f, 0x00, 0x00, 0x00, 0x00, 0x00, 0x00, 0xe0, 0xbf
        /*0070*/ 	.byte	0x00, 0x00, 0x00, 0x00, 0x00, 0x00, 0xf0, 0x3f, 0x00, 0x00, 0x00, 0x00, 0x00, 0x00, 0x00, 0x00
	.type		__cudart_i2opi_d,@object
	.size		__cudart_i2opi_d,(.L_3 - __cudart_i2opi_d)
__cudart_i2opi_d:
        /* <DEDUP_REMOVED lines=9> */
.L_3:


//--------------------- .nv.shared.reserved.0     --------------------------
	.section	.nv.shared.reserved.0,"aw",@nobits
	.weak		__nv_reservedSMEM_offset_0_alias
	.size		__nv_reservedSMEM_offset_0_alias, 0, 64
	.other		__nv_reservedSMEM_offset_0_alias,@"STO_CUDA_RESERVED_SHARED STV_DEFAULT"
__nv_reservedSMEM_offset_0_alias:
	.zero		0
	.zero		64


//--------------------- .nv.constant0._Z24compute_positions_kernelPdS_S_S_S_S_S_S_S_i --------------------------
	.section	.nv.constant0._Z24compute_positions_kernelPdS_S_S_S_S_S_S_S_i,"a",@progbits
	.sectionflags	@""
	.align	4
.nv.constant0._Z24compute_positions_kernelPdS_S_S_S_S_S_S_S_i:
	.zero		972


//--------------------- .nv.constant0._Z19j2_propagate_kernelPdS_S_S_S_S_id --------------------------
	.section	.nv.constant0._Z19j2_propagate_kernelPdS_S_S_S_S_id,"a",@progbits
	.sectionflags	@""
	.align	4
.nv.constant0._Z19j2_propagate_kernelPdS_S_S_S_S_id:
	.zero		960


//--------------------- SYMBOLS --------------------------

	.type		.nv.reservedSmem.offset0,@object
	.size		.nv.reservedSmem.offset0,0x4
